//
// Generated by NVIDIA NVVM Compiler
//
// Compiler Build ID: CL-36424714
// Cuda compilation tools, release 13.0, V13.0.88
// Based on NVVM 20.0.0
//

.version 9.0
.target sm_100
.address_size 64

	// .globl	_Z16matmul_v1_kernelPKfS0_Pfiii
// _ZZ16matmul_v2_kernelILi32EEvPKfS1_PfiiiE7A_shmem has been demoted
// _ZZ16matmul_v2_kernelILi32EEvPKfS1_PfiiiE7B_shmem has been demoted
// _ZZ16matmul_v3_kernelILi256ELi128ELi128ELi32EEvPKfS1_PfiiiE7A_shmem has been demoted
// _ZZ16matmul_v3_kernelILi256ELi128ELi128ELi32EEvPKfS1_PfiiiE7B_shmem has been demoted

.visible .entry _Z16matmul_v1_kernelPKfS0_Pfiii(
	.param .u64 .ptr .align 1 _Z16matmul_v1_kernelPKfS0_Pfiii_param_0,
	.param .u64 .ptr .align 1 _Z16matmul_v1_kernelPKfS0_Pfiii_param_1,
	.param .u64 .ptr .align 1 _Z16matmul_v1_kernelPKfS0_Pfiii_param_2,
	.param .u32 _Z16matmul_v1_kernelPKfS0_Pfiii_param_3,
	.param .u32 _Z16matmul_v1_kernelPKfS0_Pfiii_param_4,
	.param .u32 _Z16matmul_v1_kernelPKfS0_Pfiii_param_5
)
{
	.reg .pred 	%p<13>;
	.reg .b32 	%r<41>;
	.reg .b32 	%f<68>;
	.reg .b64 	%rd<53>;

	ld.param.u64 	%rd7, [_Z16matmul_v1_kernelPKfS0_Pfiii_param_0];
	ld.param.u64 	%rd8, [_Z16matmul_v1_kernelPKfS0_Pfiii_param_1];
	ld.param.u64 	%rd6, [_Z16matmul_v1_kernelPKfS0_Pfiii_param_2];
	ld.param.u32 	%r20, [_Z16matmul_v1_kernelPKfS0_Pfiii_param_3];
	ld.param.u32 	%r18, [_Z16matmul_v1_kernelPKfS0_Pfiii_param_4];
	ld.param.u32 	%r19, [_Z16matmul_v1_kernelPKfS0_Pfiii_param_5];
	cvta.to.global.u64 	%rd1, %rd8;
	cvta.to.global.u64 	%rd2, %rd7;
	mov.u32 	%r21, %ctaid.x;
	mov.u32 	%r22, %ntid.x;
	mov.u32 	%r23, %tid.x;
	mad.lo.s32 	%r1, %r21, %r22, %r23;
	mov.u32 	%r24, %ctaid.y;
	mov.u32 	%r25, %ntid.y;
	mov.u32 	%r26, %tid.y;
	mad.lo.s32 	%r2, %r24, %r25, %r26;
	setp.ge.s32 	%p1, %r2, %r20;
	setp.ge.s32 	%p2, %r1, %r18;
	or.pred  	%p3, %p1, %p2;
	@%p3 bra 	$L__BB0_14;
	setp.lt.s32 	%p4, %r19, 1;
	mov.f32 	%f67, 0f00000000;
	@%p4 bra 	$L__BB0_13;
	mul.lo.s32 	%r3, %r19, %r2;
	and.b32  	%r4, %r19, 7;
	setp.lt.u32 	%p5, %r19, 8;
	mov.f32 	%f67, 0f00000000;
	mov.b32 	%r39, 0;
	@%p5 bra 	$L__BB0_5;
	and.b32  	%r39, %r19, 2147483640;
	neg.s32 	%r37, %r39;
	shl.b32 	%r7, %r18, 3;
	mul.wide.u32 	%rd9, %r3, 4;
	add.s64 	%rd10, %rd9, %rd2;
	add.s64 	%rd52, %rd10, 16;
	mov.f32 	%f67, 0f00000000;
	mul.wide.s32 	%rd13, %r18, 4;
	mov.u32 	%r36, %r1;
$L__BB0_4:
	.pragma "nounroll";
	ld.global.f32 	%f17, [%rd52+-16];
	mul.wide.s32 	%rd11, %r36, 4;
	add.s64 	%rd12, %rd1, %rd11;
	ld.global.f32 	%f18, [%rd12];
	fma.rn.f32 	%f19, %f17, %f18, %f67;
	ld.global.f32 	%f20, [%rd52+-12];
	add.s64 	%rd14, %rd12, %rd13;
	ld.global.f32 	%f21, [%rd14];
	fma.rn.f32 	%f22, %f20, %f21, %f19;
	ld.global.f32 	%f23, [%rd52+-8];
	add.s64 	%rd15, %rd14, %rd13;
	ld.global.f32 	%f24, [%rd15];
	fma.rn.f32 	%f25, %f23, %f24, %f22;
	ld.global.f32 	%f26, [%rd52+-4];
	add.s64 	%rd16, %rd15, %rd13;
	ld.global.f32 	%f27, [%rd16];
	fma.rn.f32 	%f28, %f26, %f27, %f25;
	ld.global.f32 	%f29, [%rd52];
	add.s64 	%rd17, %rd16, %rd13;
	ld.global.f32 	%f30, [%rd17];
	fma.rn.f32 	%f31, %f29, %f30, %f28;
	ld.global.f32 	%f32, [%rd52+4];
	add.s64 	%rd18, %rd17, %rd13;
	ld.global.f32 	%f33, [%rd18];
	fma.rn.f32 	%f34, %f32, %f33, %f31;
	ld.global.f32 	%f35, [%rd52+8];
	add.s64 	%rd19, %rd18, %rd13;
	ld.global.f32 	%f36, [%rd19];
	fma.rn.f32 	%f37, %f35, %f36, %f34;
	ld.global.f32 	%f38, [%rd52+12];
	add.s64 	%rd20, %rd19, %rd13;
	ld.global.f32 	%f39, [%rd20];
	fma.rn.f32 	%f67, %f38, %f39, %f37;
	add.s32 	%r37, %r37, 8;
	add.s32 	%r36, %r36, %r7;
	add.s64 	%rd52, %rd52, 32;
	setp.ne.s32 	%p6, %r37, 0;
	@%p6 bra 	$L__BB0_4;
$L__BB0_5:
	setp.eq.s32 	%p7, %r4, 0;
	@%p7 bra 	$L__BB0_13;
	and.b32  	%r13, %r19, 3;
	setp.lt.u32 	%p8, %r4, 4;
	@%p8 bra 	$L__BB0_8;
	add.s32 	%r28, %r39, %r3;
	mul.wide.u32 	%rd21, %r28, 4;
	add.s64 	%rd22, %rd2, %rd21;
	ld.global.f32 	%f41, [%rd22];
	mad.lo.s32 	%r29, %r39, %r18, %r1;
	mul.wide.s32 	%rd23, %r29, 4;
	add.s64 	%rd24, %rd1, %rd23;
	ld.global.f32 	%f42, [%rd24];
	fma.rn.f32 	%f43, %f41, %f42, %f67;
	cvt.u64.u32 	%rd25, %r3;
	cvt.u64.u32 	%rd26, %r39;
	add.s64 	%rd27, %rd26, %rd25;
	shl.b64 	%rd28, %rd27, 2;
	add.s64 	%rd29, %rd2, %rd28;
	ld.global.f32 	%f44, [%rd29+4];
	mul.wide.s32 	%rd30, %r18, 4;
	add.s64 	%rd31, %rd24, %rd30;
	ld.global.f32 	%f45, [%rd31];
	fma.rn.f32 	%f46, %f44, %f45, %f43;
	ld.global.f32 	%f47, [%rd29+8];
	add.s64 	%rd32, %rd31, %rd30;
	ld.global.f32 	%f48, [%rd32];
	fma.rn.f32 	%f49, %f47, %f48, %f46;
	ld.global.f32 	%f50, [%rd29+12];
	add.s64 	%rd33, %rd32, %rd30;
	ld.global.f32 	%f51, [%rd33];
	fma.rn.f32 	%f67, %f50, %f51, %f49;
	add.s32 	%r39, %r39, 4;
$L__BB0_8:
	setp.eq.s32 	%p9, %r13, 0;
	@%p9 bra 	$L__BB0_13;
	setp.eq.s32 	%p10, %r13, 1;
	@%p10 bra 	$L__BB0_11;
	add.s32 	%r30, %r39, %r3;
	mul.wide.u32 	%rd34, %r30, 4;
	add.s64 	%rd35, %rd2, %rd34;
	ld.global.f32 	%f53, [%rd35];
	mad.lo.s32 	%r31, %r39, %r18, %r1;
	mul.wide.s32 	%rd36, %r31, 4;
	add.s64 	%rd37, %rd1, %rd36;
	ld.global.f32 	%f54, [%rd37];
	fma.rn.f32 	%f55, %f53, %f54, %f67;
	cvt.u64.u32 	%rd38, %r3;
	cvt.u64.u32 	%rd39, %r39;
	add.s64 	%rd40, %rd39, %rd38;
	shl.b64 	%rd41, %rd40, 2;
	add.s64 	%rd42, %rd2, %rd41;
	ld.global.f32 	%f56, [%rd42+4];
	mul.wide.s32 	%rd43, %r18, 4;
	add.s64 	%rd44, %rd37, %rd43;
	ld.global.f32 	%f57, [%rd44];
	fma.rn.f32 	%f67, %f56, %f57, %f55;
	add.s32 	%r39, %r39, 2;
$L__BB0_11:
	and.b32  	%r32, %r19, 1;
	setp.eq.b32 	%p11, %r32, 1;
	not.pred 	%p12, %p11;
	@%p12 bra 	$L__BB0_13;
	add.s32 	%r33, %r39, %r3;
	mul.wide.u32 	%rd45, %r33, 4;
	add.s64 	%rd46, %rd2, %rd45;
	ld.global.f32 	%f58, [%rd46];
	mad.lo.s32 	%r34, %r39, %r18, %r1;
	mul.wide.s32 	%rd47, %r34, 4;
	add.s64 	%rd48, %rd1, %rd47;
	ld.global.f32 	%f59, [%rd48];
	fma.rn.f32 	%f67, %f58, %f59, %f67;
$L__BB0_13:
	mad.lo.s32 	%r35, %r18, %r2, %r1;
	cvta.to.global.u64 	%rd49, %rd6;
	mul.wide.s32 	%rd50, %r35, 4;
	add.s64 	%rd51, %rd49, %rd50;
	st.global.f32 	[%rd51], %f67;
$L__BB0_14:
	ret;

}
	// .globl	_Z16matmul_v2_kernelILi32EEvPKfS1_Pfiii
.visible .entry _Z16matmul_v2_kernelILi32EEvPKfS1_Pfiii(
	.param .u64 .ptr .align 1 _Z16matmul_v2_kernelILi32EEvPKfS1_Pfiii_param_0,
	.param .u64 .ptr .align 1 _Z16matmul_v2_kernelILi32EEvPKfS1_Pfiii_param_1,
	.param .u64 .ptr .align 1 _Z16matmul_v2_kernelILi32EEvPKfS1_Pfiii_param_2,
	.param .u32 _Z16matmul_v2_kernelILi32EEvPKfS1_Pfiii_param_3,
	.param .u32 _Z16matmul_v2_kernelILi32EEvPKfS1_Pfiii_param_4,
	.param .u32 _Z16matmul_v2_kernelILi32EEvPKfS1_Pfiii_param_5
)
{
	.reg .pred 	%p<12>;
	.reg .b32 	%r<38>;
	.reg .b32 	%f<111>;
	.reg .b64 	%rd<27>;
	// demoted variable
	.shared .align 4 .b8 _ZZ16matmul_v2_kernelILi32EEvPKfS1_PfiiiE7A_shmem[4096];
	// demoted variable
	.shared .align 4 .b8 _ZZ16matmul_v2_kernelILi32EEvPKfS1_PfiiiE7B_shmem[4096];
	ld.param.u64 	%rd8, [_Z16matmul_v2_kernelILi32EEvPKfS1_Pfiii_param_0];
	ld.param.u64 	%rd9, [_Z16matmul_v2_kernelILi32EEvPKfS1_Pfiii_param_1];
	ld.param.u64 	%rd10, [_Z16matmul_v2_kernelILi32EEvPKfS1_Pfiii_param_2];
	ld.param.u32 	%r16, [_Z16matmul_v2_kernelILi32EEvPKfS1_Pfiii_param_3];
	ld.param.u32 	%r17, [_Z16matmul_v2_kernelILi32EEvPKfS1_Pfiii_param_4];
	ld.param.u32 	%r18, [_Z16matmul_v2_kernelILi32EEvPKfS1_Pfiii_param_5];
	mov.u32 	%r1, %tid.x;
	mov.u32 	%r2, %tid.y;
	mov.u32 	%r19, %ctaid.y;
	shl.b32 	%r3, %r19, 5;
	mov.u32 	%r20, %ctaid.x;
	shl.b32 	%r4, %r20, 5;
	mul.lo.s32 	%r5, %r18, %r3;
	setp.lt.s32 	%p1, %r18, 1;
	mov.f32 	%f110, 0f00000000;
	@%p1 bra 	$L__BB1_7;
	sub.s32 	%r6, %r16, %r3;
	mad.lo.s32 	%r22, %r18, %r2, %r1;
	shl.b32 	%r23, %r2, 7;
	mov.u32 	%r24, _ZZ16matmul_v2_kernelILi32EEvPKfS1_PfiiiE7A_shmem;
	add.s32 	%r7, %r24, %r23;
	shl.b32 	%r25, %r1, 2;
	add.s32 	%r8, %r7, %r25;
	sub.s32 	%r9, %r17, %r4;
	mad.lo.s32 	%r26, %r17, %r2, %r1;
	mov.u32 	%r27, _ZZ16matmul_v2_kernelILi32EEvPKfS1_PfiiiE7B_shmem;
	add.s32 	%r11, %r27, %r25;
	add.s32 	%r10, %r11, %r23;
	shl.b32 	%r28, %r17, 5;
	mul.wide.s32 	%rd11, %r5, 4;
	mul.wide.u32 	%rd12, %r22, 4;
	add.s64 	%rd13, %rd11, %rd12;
	cvta.to.global.u64 	%rd14, %rd8;
	add.s64 	%rd26, %rd14, %rd13;
	mul.wide.s32 	%rd15, %r4, 4;
	mul.wide.s32 	%rd16, %r26, 4;
	add.s64 	%rd17, %rd15, %rd16;
	cvta.to.global.u64 	%rd18, %rd9;
	add.s64 	%rd25, %rd18, %rd17;
	mul.wide.s32 	%rd3, %r28, 4;
	mov.f32 	%f110, 0f00000000;
	mov.b32 	%r37, 0;
	mov.u32 	%r36, %r18;
$L__BB1_2:
	setp.ge.s32 	%p2, %r2, %r6;
	setp.ge.s32 	%p3, %r1, %r36;
	mov.f32 	%f108, 0f00000000;
	or.pred  	%p4, %p2, %p3;
	@%p4 bra 	$L__BB1_4;
	ld.global.f32 	%f108, [%rd26];
$L__BB1_4:
	setp.ge.s32 	%p5, %r1, %r9;
	st.shared.f32 	[%r8], %f108;
	setp.ge.s32 	%p6, %r2, %r36;
	mov.f32 	%f109, 0f00000000;
	or.pred  	%p7, %p6, %p5;
	@%p7 bra 	$L__BB1_6;
	ld.global.f32 	%f109, [%rd25];
$L__BB1_6:
	st.shared.f32 	[%r10], %f109;
	bar.sync 	0;
	ld.shared.f32 	%f12, [%r7];
	ld.shared.f32 	%f13, [%r11];
	fma.rn.f32 	%f14, %f12, %f13, %f110;
	ld.shared.f32 	%f15, [%r7+4];
	ld.shared.f32 	%f16, [%r11+128];
	fma.rn.f32 	%f17, %f15, %f16, %f14;
	ld.shared.f32 	%f18, [%r7+8];
	ld.shared.f32 	%f19, [%r11+256];
	fma.rn.f32 	%f20, %f18, %f19, %f17;
	ld.shared.f32 	%f21, [%r7+12];
	ld.shared.f32 	%f22, [%r11+384];
	fma.rn.f32 	%f23, %f21, %f22, %f20;
	ld.shared.f32 	%f24, [%r7+16];
	ld.shared.f32 	%f25, [%r11+512];
	fma.rn.f32 	%f26, %f24, %f25, %f23;
	ld.shared.f32 	%f27, [%r7+20];
	ld.shared.f32 	%f28, [%r11+640];
	fma.rn.f32 	%f29, %f27, %f28, %f26;
	ld.shared.f32 	%f30, [%r7+24];
	ld.shared.f32 	%f31, [%r11+768];
	fma.rn.f32 	%f32, %f30, %f31, %f29;
	ld.shared.f32 	%f33, [%r7+28];
	ld.shared.f32 	%f34, [%r11+896];
	fma.rn.f32 	%f35, %f33, %f34, %f32;
	ld.shared.f32 	%f36, [%r7+32];
	ld.shared.f32 	%f37, [%r11+1024];
	fma.rn.f32 	%f38, %f36, %f37, %f35;
	ld.shared.f32 	%f39, [%r7+36];
	ld.shared.f32 	%f40, [%r11+1152];
	fma.rn.f32 	%f41, %f39, %f40, %f38;
	ld.shared.f32 	%f42, [%r7+40];
	ld.shared.f32 	%f43, [%r11+1280];
	fma.rn.f32 	%f44, %f42, %f43, %f41;
	ld.shared.f32 	%f45, [%r7+44];
	ld.shared.f32 	%f46, [%r11+1408];
	fma.rn.f32 	%f47, %f45, %f46, %f44;
	ld.shared.f32 	%f48, [%r7+48];
	ld.shared.f32 	%f49, [%r11+1536];
	fma.rn.f32 	%f50, %f48, %f49, %f47;
	ld.shared.f32 	%f51, [%r7+52];
	ld.shared.f32 	%f52, [%r11+1664];
	fma.rn.f32 	%f53, %f51, %f52, %f50;
	ld.shared.f32 	%f54, [%r7+56];
	ld.shared.f32 	%f55, [%r11+1792];
	fma.rn.f32 	%f56, %f54, %f55, %f53;
	ld.shared.f32 	%f57, [%r7+60];
	ld.shared.f32 	%f58, [%r11+1920];
	fma.rn.f32 	%f59, %f57, %f58, %f56;
	ld.shared.f32 	%f60, [%r7+64];
	ld.shared.f32 	%f61, [%r11+2048];
	fma.rn.f32 	%f62, %f60, %f61, %f59;
	ld.shared.f32 	%f63, [%r7+68];
	ld.shared.f32 	%f64, [%r11+2176];
	fma.rn.f32 	%f65, %f63, %f64, %f62;
	ld.shared.f32 	%f66, [%r7+72];
	ld.shared.f32 	%f67, [%r11+2304];
	fma.rn.f32 	%f68, %f66, %f67, %f65;
	ld.shared.f32 	%f69, [%r7+76];
	ld.shared.f32 	%f70, [%r11+2432];
	fma.rn.f32 	%f71, %f69, %f70, %f68;
	ld.shared.f32 	%f72, [%r7+80];
	ld.shared.f32 	%f73, [%r11+2560];
	fma.rn.f32 	%f74, %f72, %f73, %f71;
	ld.shared.f32 	%f75, [%r7+84];
	ld.shared.f32 	%f76, [%r11+2688];
	fma.rn.f32 	%f77, %f75, %f76, %f74;
	ld.shared.f32 	%f78, [%r7+88];
	ld.shared.f32 	%f79, [%r11+2816];
	fma.rn.f32 	%f80, %f78, %f79, %f77;
	ld.shared.f32 	%f81, [%r7+92];
	ld.shared.f32 	%f82, [%r11+2944];
	fma.rn.f32 	%f83, %f81, %f82, %f80;
	ld.shared.f32 	%f84, [%r7+96];
	ld.shared.f32 	%f85, [%r11+3072];
	fma.rn.f32 	%f86, %f84, %f85, %f83;
	ld.shared.f32 	%f87, [%r7+100];
	ld.shared.f32 	%f88, [%r11+3200];
	fma.rn.f32 	%f89, %f87, %f88, %f86;
	ld.shared.f32 	%f90, [%r7+104];
	ld.shared.f32 	%f91, [%r11+3328];
	fma.rn.f32 	%f92, %f90, %f91, %f89;
	ld.shared.f32 	%f93, [%r7+108];
	ld.shared.f32 	%f94, [%r11+3456];
	fma.rn.f32 	%f95, %f93, %f94, %f92;
	ld.shared.f32 	%f96, [%r7+112];
	ld.shared.f32 	%f97, [%r11+3584];
	fma.rn.f32 	%f98, %f96, %f97, %f95;
	ld.shared.f32 	%f99, [%r7+116];
	ld.shared.f32 	%f100, [%r11+3712];
	fma.rn.f32 	%f101, %f99, %f100, %f98;
	ld.shared.f32 	%f102, [%r7+120];
	ld.shared.f32 	%f103, [%r11+3840];
	fma.rn.f32 	%f104, %f102, %f103, %f101;
	ld.shared.f32 	%f105, [%r7+124];
	ld.shared.f32 	%f106, [%r11+3968];
	fma.rn.f32 	%f110, %f105, %f106, %f104;
	bar.sync 	0;
	add.s32 	%r37, %r37, 32;
	add.s64 	%rd26, %rd26, 128;
	add.s64 	%rd25, %rd25, %rd3;
	add.s32 	%r36, %r36, -32;
	setp.lt.s32 	%p8, %r37, %r18;
	@%p8 bra 	$L__BB1_2;
$L__BB1_7:
	sub.s32 	%r31, %r16, %r3;
	setp.ge.s32 	%p9, %r2, %r31;
	sub.s32 	%r32, %r17, %r4;
	setp.ge.s32 	%p10, %r1, %r32;
	or.pred  	%p11, %p9, %p10;
	@%p11 bra 	$L__BB1_9;
	mad.lo.s32 	%r34, %r17, %r2, %r1;
	cvt.s64.s32 	%rd19, %r34;
	add.s32 	%r35, %r5, %r4;
	cvt.s64.s32 	%rd20, %r35;
	add.s64 	%rd21, %rd20, %rd19;
	cvta.to.global.u64 	%rd22, %rd10;
	shl.b64 	%rd23, %rd21, 2;
	add.s64 	%rd24, %rd22, %rd23;
	st.global.f32 	[%rd24], %f110;
$L__BB1_9:
	ret;

}
	// .globl	_Z16matmul_v3_kernelILi256ELi128ELi128ELi32EEvPKfS1_Pfiii
.visible .entry _Z16matmul_v3_kernelILi256ELi128ELi128ELi32EEvPKfS1_Pfiii(
	.param .u64 .ptr .align 1 _Z16matmul_v3_kernelILi256ELi128ELi128ELi32EEvPKfS1_Pfiii_param_0,
	.param .u64 .ptr .align 1 _Z16matmul_v3_kernelILi256ELi128ELi128ELi32EEvPKfS1_Pfiii_param_1,
	.param .u64 .ptr .align 1 _Z16matmul_v3_kernelILi256ELi128ELi128ELi32EEvPKfS1_Pfiii_param_2,
	.param .u32 _Z16matmul_v3_kernelILi256ELi128ELi128ELi32EEvPKfS1_Pfiii_param_3,
	.param .u32 _Z16matmul_v3_kernelILi256ELi128ELi128ELi32EEvPKfS1_Pfiii_param_4,
	.param .u32 _Z16matmul_v3_kernelILi256ELi128ELi128ELi32EEvPKfS1_Pfiii_param_5
)
{
	.local .align 16 .b8 	__local_depot2[256];
	.reg .b64 	%SP;
	.reg .b64 	%SPL;
	.reg .pred 	%p<72>;
	.reg .b32 	%r<251>;
	.reg .b32 	%f<160>;
	.reg .b64 	%rd<105>;
	// demoted variable
	.shared .align 4 .b8 _ZZ16matmul_v3_kernelILi256ELi128ELi128ELi32EEvPKfS1_PfiiiE7A_shmem[16384];
	// demoted variable
	.shared .align 4 .b8 _ZZ16matmul_v3_kernelILi256ELi128ELi128ELi32EEvPKfS1_PfiiiE7B_shmem[16384];
	mov.u64 	%SPL, __local_depot2;
	ld.param.u64 	%rd27, [_Z16matmul_v3_kernelILi256ELi128ELi128ELi32EEvPKfS1_Pfiii_param_0];
	ld.param.u64 	%rd28, [_Z16matmul_v3_kernelILi256ELi128ELi128ELi32EEvPKfS1_Pfiii_param_1];
	ld.param.u64 	%rd29, [_Z16matmul_v3_kernelILi256ELi128ELi128ELi32EEvPKfS1_Pfiii_param_2];
	ld.param.u32 	%r123, [_Z16matmul_v3_kernelILi256ELi128ELi128ELi32EEvPKfS1_Pfiii_param_3];
	ld.param.u32 	%r124, [_Z16matmul_v3_kernelILi256ELi128ELi128ELi32EEvPKfS1_Pfiii_param_4];
	ld.param.u32 	%r125, [_Z16matmul_v3_kernelILi256ELi128ELi128ELi32EEvPKfS1_Pfiii_param_5];
	cvta.to.global.u64 	%rd1, %rd27;
	cvta.to.global.u64 	%rd2, %rd28;
	cvta.to.global.u64 	%rd3, %rd29;
	add.u64 	%rd4, %SPL, 0;
	mov.u32 	%r223, %tid.x;
	mov.u32 	%r126, %ctaid.x;
	add.s32 	%r127, %r124, 127;
	shr.s32 	%r128, %r127, 31;
	shr.u32 	%r129, %r128, 25;
	add.s32 	%r130, %r127, %r129;
	shr.s32 	%r131, %r130, 7;
	div.s32 	%r132, %r126, %r131;
	mul.lo.s32 	%r133, %r132, %r131;
	sub.s32 	%r134, %r126, %r133;
	shl.b32 	%r2, %r132, 7;
	shl.b32 	%r3, %r134, 7;
	mad.lo.s32 	%r135, %r2, %r124, %r3;
	cvt.s64.s32 	%rd5, %r135;
	mov.f32 	%f61, 0f00000000;
	st.local.v4.f32 	[%rd4], {%f61, %f61, %f61, %f61};
	st.local.v4.f32 	[%rd4+16], {%f61, %f61, %f61, %f61};
	st.local.v4.f32 	[%rd4+32], {%f61, %f61, %f61, %f61};
	st.local.v4.f32 	[%rd4+48], {%f61, %f61, %f61, %f61};
	st.local.v4.f32 	[%rd4+64], {%f61, %f61, %f61, %f61};
	st.local.v4.f32 	[%rd4+80], {%f61, %f61, %f61, %f61};
	st.local.v4.f32 	[%rd4+96], {%f61, %f61, %f61, %f61};
	st.local.v4.f32 	[%rd4+112], {%f61, %f61, %f61, %f61};
	st.local.v4.f32 	[%rd4+128], {%f61, %f61, %f61, %f61};
	st.local.v4.f32 	[%rd4+144], {%f61, %f61, %f61, %f61};
	st.local.v4.f32 	[%rd4+160], {%f61, %f61, %f61, %f61};
	st.local.v4.f32 	[%rd4+176], {%f61, %f61, %f61, %f61};
	st.local.v4.f32 	[%rd4+192], {%f61, %f61, %f61, %f61};
	st.local.v4.f32 	[%rd4+208], {%f61, %f61, %f61, %f61};
	st.local.v4.f32 	[%rd4+224], {%f61, %f61, %f61, %f61};
	st.local.v4.f32 	[%rd4+240], {%f61, %f61, %f61, %f61};
	setp.lt.s32 	%p1, %r125, 1;
	@%p1 bra 	$L__BB2_44;
	sub.s32 	%r4, %r123, %r2;
	sub.s32 	%r5, %r124, %r3;
	shl.b32 	%r6, %r124, 5;
	and.b32  	%r7, %r223, 31;
	and.b32  	%r8, %r223, 127;
	shr.u32 	%r137, %r223, 8;
	neg.s32 	%r138, %r137;
	and.b32  	%r9, %r138, 3;
	shr.u32 	%r10, %r223, 5;
	mad.lo.s32 	%r11, %r10, %r125, %r7;
	add.s32 	%r12, %r223, 256;
	shr.u32 	%r13, %r12, 5;
	mad.lo.s32 	%r14, %r13, %r125, %r7;
	add.s32 	%r15, %r223, 512;
	shr.u32 	%r16, %r15, 5;
	mad.lo.s32 	%r17, %r16, %r125, %r7;
	shr.u32 	%r18, %r223, 7;
	mad.lo.s32 	%r19, %r18, %r124, %r8;
	shr.u32 	%r20, %r12, 7;
	mad.lo.s32 	%r21, %r20, %r124, %r8;
	shl.b32 	%r139, %r20, 9;
	mov.u32 	%r140, _ZZ16matmul_v3_kernelILi256ELi128ELi128ELi32EEvPKfS1_PfiiiE7B_shmem;
	shl.b32 	%r141, %r223, 2;
	and.b32  	%r142, %r141, 508;
	add.s32 	%r26, %r140, %r142;
	add.s32 	%r22, %r26, %r139;
	shr.u32 	%r23, %r15, 7;
	mad.lo.s32 	%r24, %r23, %r124, %r8;
	shl.b32 	%r143, %r23, 9;
	add.s32 	%r25, %r26, %r143;
	shl.b32 	%r27, %r125, 5;
	mul.wide.u32 	%rd31, %r3, 4;
	add.s64 	%rd100, %rd2, %rd31;
	mul.lo.s32 	%r144, %r2, %r125;
	mul.wide.s32 	%rd32, %r144, 4;
	add.s64 	%rd99, %rd1, %rd32;
	mov.b32 	%r224, 0;
$L__BB2_2:
	add.s32 	%r54, %r223, 768;
	setp.eq.s32 	%p2, %r9, 0;
	sub.s32 	%r55, %r125, %r224;
	mov.u32 	%r225, %r223;
	@%p2 bra 	$L__BB2_12;
	setp.ge.s32 	%p3, %r10, %r4;
	setp.ge.s32 	%p4, %r7, %r55;
	mov.f32 	%f146, 0f00000000;
	or.pred  	%p5, %p3, %p4;
	@%p5 bra 	$L__BB2_5;
	mul.wide.u32 	%rd33, %r11, 4;
	add.s64 	%rd34, %rd99, %rd33;
	ld.global.f32 	%f146, [%rd34];
$L__BB2_5:
	setp.eq.s32 	%p6, %r9, 1;
	shl.b32 	%r146, %r10, 7;
	mov.u32 	%r147, _ZZ16matmul_v3_kernelILi256ELi128ELi128ELi32EEvPKfS1_PfiiiE7A_shmem;
	add.s32 	%r148, %r147, %r146;
	shl.b32 	%r149, %r7, 2;
	add.s32 	%r150, %r148, %r149;
	st.shared.f32 	[%r150], %f146;
	mov.u32 	%r225, %r12;
	@%p6 bra 	$L__BB2_12;
	setp.ge.s32 	%p7, %r7, %r55;
	setp.ge.s32 	%p8, %r13, %r4;
	mov.f32 	%f147, 0f00000000;
	or.pred  	%p9, %p8, %p7;
	@%p9 bra 	$L__BB2_8;
	mul.wide.u32 	%rd35, %r14, 4;
	add.s64 	%rd36, %rd99, %rd35;
	ld.global.f32 	%f147, [%rd36];
$L__BB2_8:
	setp.eq.s32 	%p10, %r9, 2;
	shl.b32 	%r152, %r13, 7;
	add.s32 	%r154, %r147, %r152;
	add.s32 	%r156, %r154, %r149;
	st.shared.f32 	[%r156], %f147;
	mov.u32 	%r225, %r15;
	@%p10 bra 	$L__BB2_12;
	setp.ge.s32 	%p11, %r7, %r55;
	setp.ge.s32 	%p12, %r16, %r4;
	mov.f32 	%f148, 0f00000000;
	or.pred  	%p13, %p12, %p11;
	@%p13 bra 	$L__BB2_11;
	mul.wide.u32 	%rd37, %r17, 4;
	add.s64 	%rd38, %rd99, %rd37;
	ld.global.f32 	%f148, [%rd38];
$L__BB2_11:
	shl.b32 	%r158, %r16, 7;
	add.s32 	%r160, %r147, %r158;
	add.s32 	%r162, %r160, %r149;
	st.shared.f32 	[%r162], %f148;
	mov.u32 	%r225, %r54;
$L__BB2_12:
	add.s32 	%r163, %r225, 768;
	shr.u32 	%r235, %r163, 5;
	shl.b32 	%r164, %r235, 7;
	shl.b32 	%r165, %r7, 2;
	mov.u32 	%r166, _ZZ16matmul_v3_kernelILi256ELi128ELi128ELi32EEvPKfS1_PfiiiE7A_shmem;
	add.s32 	%r167, %r166, %r165;
	add.s32 	%r237, %r167, %r164;
	mad.lo.s32 	%r236, %r125, %r235, %r7;
	add.s32 	%r168, %r225, 512;
	shr.u32 	%r232, %r168, 5;
	shl.b32 	%r169, %r232, 7;
	add.s32 	%r234, %r167, %r169;
	mad.lo.s32 	%r233, %r125, %r232, %r7;
	add.s32 	%r170, %r225, 256;
	shr.u32 	%r229, %r170, 5;
	shl.b32 	%r171, %r229, 7;
	add.s32 	%r231, %r167, %r171;
	mad.lo.s32 	%r230, %r125, %r229, %r7;
	shr.u32 	%r226, %r225, 5;
	shl.b32 	%r172, %r226, 7;
	add.s32 	%r228, %r167, %r172;
	mad.lo.s32 	%r227, %r125, %r226, %r7;
$L__BB2_13:
	setp.ge.s32 	%p14, %r7, %r55;
	setp.ge.s32 	%p15, %r226, %r4;
	mov.f32 	%f149, 0f00000000;
	or.pred  	%p16, %p15, %p14;
	@%p16 bra 	$L__BB2_15;
	mul.wide.u32 	%rd39, %r227, 4;
	add.s64 	%rd40, %rd99, %rd39;
	ld.global.f32 	%f149, [%rd40];
$L__BB2_15:
	st.shared.f32 	[%r228], %f149;
	setp.ge.s32 	%p18, %r229, %r4;
	mov.f32 	%f150, 0f00000000;
	or.pred  	%p19, %p18, %p14;
	@%p19 bra 	$L__BB2_17;
	mul.wide.u32 	%rd41, %r230, 4;
	add.s64 	%rd42, %rd99, %rd41;
	ld.global.f32 	%f150, [%rd42];
$L__BB2_17:
	st.shared.f32 	[%r231], %f150;
	setp.ge.s32 	%p21, %r232, %r4;
	mov.f32 	%f151, 0f00000000;
	or.pred  	%p22, %p21, %p14;
	@%p22 bra 	$L__BB2_19;
	mul.wide.u32 	%rd43, %r233, 4;
	add.s64 	%rd44, %rd99, %rd43;
	ld.global.f32 	%f151, [%rd44];
$L__BB2_19:
	st.shared.f32 	[%r234], %f151;
	setp.ge.s32 	%p24, %r235, %r4;
	mov.f32 	%f152, 0f00000000;
	or.pred  	%p25, %p24, %p14;
	@%p25 bra 	$L__BB2_21;
	mul.wide.u32 	%rd45, %r236, 4;
	add.s64 	%rd46, %rd99, %rd45;
	ld.global.f32 	%f152, [%rd46];
$L__BB2_21:
	st.shared.f32 	[%r237], %f152;
	add.s32 	%r82, %r225, 1024;
	add.s32 	%r237, %r237, 4096;
	add.s32 	%r236, %r236, %r27;
	add.s32 	%r235, %r235, 32;
	add.s32 	%r234, %r234, 4096;
	add.s32 	%r233, %r233, %r27;
	add.s32 	%r232, %r232, 32;
	add.s32 	%r231, %r231, 4096;
	add.s32 	%r230, %r230, %r27;
	add.s32 	%r229, %r229, 32;
	add.s32 	%r228, %r228, 4096;
	add.s32 	%r227, %r227, %r27;
	add.s32 	%r226, %r226, 32;
	setp.lt.u32 	%p26, %r225, 3072;
	mov.u32 	%r225, %r82;
	@%p26 bra 	$L__BB2_13;
	setp.eq.s32 	%p27, %r9, 0;
	mov.u32 	%r239, %r223;
	@%p27 bra 	$L__BB2_32;
	setp.ge.s32 	%p28, %r8, %r5;
	setp.ge.s32 	%p29, %r18, %r55;
	mov.f32 	%f153, 0f00000000;
	or.pred  	%p30, %p29, %p28;
	@%p30 bra 	$L__BB2_25;
	mul.wide.s32 	%rd47, %r19, 4;
	add.s64 	%rd48, %rd100, %rd47;
	ld.global.f32 	%f153, [%rd48];
$L__BB2_25:
	setp.eq.s32 	%p31, %r9, 1;
	shl.b32 	%r178, %r18, 9;
	mov.u32 	%r179, _ZZ16matmul_v3_kernelILi256ELi128ELi128ELi32EEvPKfS1_PfiiiE7B_shmem;
	add.s32 	%r180, %r179, %r178;
	shl.b32 	%r181, %r8, 2;
	add.s32 	%r182, %r180, %r181;
	st.shared.f32 	[%r182], %f153;
	mov.u32 	%r239, %r12;
	@%p31 bra 	$L__BB2_32;
	setp.ge.s32 	%p32, %r8, %r5;
	setp.ge.s32 	%p33, %r20, %r55;
	mov.f32 	%f154, 0f00000000;
	or.pred  	%p34, %p33, %p32;
	@%p34 bra 	$L__BB2_28;
	mul.wide.s32 	%rd49, %r21, 4;
	add.s64 	%rd50, %rd100, %rd49;
	ld.global.f32 	%f154, [%rd50];
$L__BB2_28:
	setp.eq.s32 	%p35, %r9, 2;
	st.shared.f32 	[%r22], %f154;
	mov.u32 	%r239, %r15;
	@%p35 bra 	$L__BB2_32;
	setp.ge.s32 	%p36, %r8, %r5;
	setp.ge.s32 	%p37, %r23, %r55;
	mov.f32 	%f155, 0f00000000;
	or.pred  	%p38, %p37, %p36;
	@%p38 bra 	$L__BB2_31;
	mul.wide.s32 	%rd51, %r24, 4;
	add.s64 	%rd52, %rd100, %rd51;
	ld.global.f32 	%f155, [%rd52];
$L__BB2_31:
	st.shared.f32 	[%r25], %f155;
	mov.u32 	%r239, %r54;
$L__BB2_32:
	setp.ge.s32 	%p39, %r8, %r5;
	shr.u32 	%r97, %r239, 7;
	setp.ge.s32 	%p40, %r97, %r55;
	mov.f32 	%f156, 0f00000000;
	or.pred  	%p41, %p40, %p39;
	@%p41 bra 	$L__BB2_34;
	mad.lo.s32 	%r186, %r97, %r124, %r8;
	mul.wide.s32 	%rd53, %r186, 4;
	add.s64 	%rd54, %rd100, %rd53;
	ld.global.f32 	%f156, [%rd54];
$L__BB2_34:
	setp.ge.s32 	%p42, %r8, %r5;
	shl.b32 	%r188, %r97, 9;
	add.s32 	%r189, %r26, %r188;
	st.shared.f32 	[%r189], %f156;
	add.s32 	%r190, %r239, 256;
	shr.u32 	%r98, %r190, 7;
	setp.ge.s32 	%p43, %r98, %r55;
	mov.f32 	%f157, 0f00000000;
	or.pred  	%p44, %p43, %p42;
	@%p44 bra 	$L__BB2_36;
	mad.lo.s32 	%r191, %r98, %r124, %r8;
	mul.wide.s32 	%rd55, %r191, 4;
	add.s64 	%rd56, %rd100, %rd55;
	ld.global.f32 	%f157, [%rd56];
$L__BB2_36:
	setp.ge.s32 	%p45, %r8, %r5;
	shl.b32 	%r193, %r98, 9;
	add.s32 	%r194, %r26, %r193;
	st.shared.f32 	[%r194], %f157;
	add.s32 	%r195, %r239, 512;
	shr.u32 	%r99, %r195, 7;
	setp.ge.s32 	%p46, %r99, %r55;
	mov.f32 	%f158, 0f00000000;
	or.pred  	%p47, %p46, %p45;
	@%p47 bra 	$L__BB2_38;
	mad.lo.s32 	%r196, %r99, %r124, %r8;
	mul.wide.s32 	%rd57, %r196, 4;
	add.s64 	%rd58, %rd100, %rd57;
	ld.global.f32 	%f158, [%rd58];
$L__BB2_38:
	setp.ge.s32 	%p48, %r8, %r5;
	shl.b32 	%r198, %r99, 9;
	add.s32 	%r199, %r26, %r198;
	st.shared.f32 	[%r199], %f158;
	add.s32 	%r200, %r239, 768;
	shr.u32 	%r100, %r200, 7;
	setp.ge.s32 	%p49, %r100, %r55;
	mov.f32 	%f159, 0f00000000;
	or.pred  	%p50, %p49, %p48;
	@%p50 bra 	$L__BB2_40;
	mad.lo.s32 	%r201, %r100, %r124, %r8;
	mul.wide.s32 	%rd59, %r201, 4;
	add.s64 	%rd60, %rd100, %rd59;
	ld.global.f32 	%f159, [%rd60];
$L__BB2_40:
	shl.b32 	%r202, %r100, 9;
	add.s32 	%r203, %r26, %r202;
	st.shared.f32 	[%r203], %f159;
	add.s32 	%r101, %r239, 1024;
	setp.lt.u32 	%p51, %r239, 3072;
	mov.u32 	%r239, %r101;
	@%p51 bra 	$L__BB2_32;
	bar.sync 	0;
	ld.shared.f32 	%f29, [%r26];
	ld.shared.f32 	%f30, [%r26+512];
	ld.shared.f32 	%f31, [%r26+1024];
	ld.shared.f32 	%f32, [%r26+1536];
	ld.shared.f32 	%f33, [%r26+2048];
	ld.shared.f32 	%f34, [%r26+2560];
	ld.shared.f32 	%f35, [%r26+3072];
	ld.shared.f32 	%f36, [%r26+3584];
	ld.shared.f32 	%f37, [%r26+4096];
	ld.shared.f32 	%f38, [%r26+4608];
	ld.shared.f32 	%f39, [%r26+5120];
	ld.shared.f32 	%f40, [%r26+5632];
	ld.shared.f32 	%f41, [%r26+6144];
	ld.shared.f32 	%f42, [%r26+6656];
	ld.shared.f32 	%f43, [%r26+7168];
	ld.shared.f32 	%f44, [%r26+7680];
	ld.shared.f32 	%f45, [%r26+8192];
	ld.shared.f32 	%f46, [%r26+8704];
	ld.shared.f32 	%f47, [%r26+9216];
	ld.shared.f32 	%f48, [%r26+9728];
	ld.shared.f32 	%f49, [%r26+10240];
	ld.shared.f32 	%f50, [%r26+10752];
	ld.shared.f32 	%f51, [%r26+11264];
	ld.shared.f32 	%f52, [%r26+11776];
	ld.shared.f32 	%f53, [%r26+12288];
	ld.shared.f32 	%f54, [%r26+12800];
	ld.shared.f32 	%f55, [%r26+13312];
	ld.shared.f32 	%f56, [%r26+13824];
	ld.shared.f32 	%f57, [%r26+14336];
	ld.shared.f32 	%f58, [%r26+14848];
	ld.shared.f32 	%f59, [%r26+15360];
	ld.shared.f32 	%f60, [%r26+15872];
	mov.u32 	%r241, %r223;
$L__BB2_42:
	shr.u32 	%r204, %r241, 8;
	mul.wide.u32 	%rd61, %r204, 4;
	add.s64 	%rd62, %rd4, %rd61;
	ld.local.f32 	%f76, [%rd62];
	and.b32  	%r205, %r241, -128;
	mov.u32 	%r206, _ZZ16matmul_v3_kernelILi256ELi128ELi128ELi32EEvPKfS1_PfiiiE7A_shmem;
	add.s32 	%r207, %r206, %r205;
	ld.shared.f32 	%f77, [%r207];
	fma.rn.f32 	%f78, %f77, %f29, %f76;
	ld.shared.f32 	%f79, [%r207+4];
	fma.rn.f32 	%f80, %f79, %f30, %f78;
	ld.shared.f32 	%f81, [%r207+8];
	fma.rn.f32 	%f82, %f81, %f31, %f80;
	ld.shared.f32 	%f83, [%r207+12];
	fma.rn.f32 	%f84, %f83, %f32, %f82;
	ld.shared.f32 	%f85, [%r207+16];
	fma.rn.f32 	%f86, %f85, %f33, %f84;
	ld.shared.f32 	%f87, [%r207+20];
	fma.rn.f32 	%f88, %f87, %f34, %f86;
	ld.shared.f32 	%f89, [%r207+24];
	fma.rn.f32 	%f90, %f89, %f35, %f88;
	ld.shared.f32 	%f91, [%r207+28];
	fma.rn.f32 	%f92, %f91, %f36, %f90;
	ld.shared.f32 	%f93, [%r207+32];
	fma.rn.f32 	%f94, %f93, %f37, %f92;
	ld.shared.f32 	%f95, [%r207+36];
	fma.rn.f32 	%f96, %f95, %f38, %f94;
	ld.shared.f32 	%f97, [%r207+40];
	fma.rn.f32 	%f98, %f97, %f39, %f96;
	ld.shared.f32 	%f99, [%r207+44];
	fma.rn.f32 	%f100, %f99, %f40, %f98;
	ld.shared.f32 	%f101, [%r207+48];
	fma.rn.f32 	%f102, %f101, %f41, %f100;
	ld.shared.f32 	%f103, [%r207+52];
	fma.rn.f32 	%f104, %f103, %f42, %f102;
	ld.shared.f32 	%f105, [%r207+56];
	fma.rn.f32 	%f106, %f105, %f43, %f104;
	ld.shared.f32 	%f107, [%r207+60];
	fma.rn.f32 	%f108, %f107, %f44, %f106;
	ld.shared.f32 	%f109, [%r207+64];
	fma.rn.f32 	%f110, %f109, %f45, %f108;
	ld.shared.f32 	%f111, [%r207+68];
	fma.rn.f32 	%f112, %f111, %f46, %f110;
	ld.shared.f32 	%f113, [%r207+72];
	fma.rn.f32 	%f114, %f113, %f47, %f112;
	ld.shared.f32 	%f115, [%r207+76];
	fma.rn.f32 	%f116, %f115, %f48, %f114;
	ld.shared.f32 	%f117, [%r207+80];
	fma.rn.f32 	%f118, %f117, %f49, %f116;
	ld.shared.f32 	%f119, [%r207+84];
	fma.rn.f32 	%f120, %f119, %f50, %f118;
	ld.shared.f32 	%f121, [%r207+88];
	fma.rn.f32 	%f122, %f121, %f51, %f120;
	ld.shared.f32 	%f123, [%r207+92];
	fma.rn.f32 	%f124, %f123, %f52, %f122;
	ld.shared.f32 	%f125, [%r207+96];
	fma.rn.f32 	%f126, %f125, %f53, %f124;
	ld.shared.f32 	%f127, [%r207+100];
	fma.rn.f32 	%f128, %f127, %f54, %f126;
	ld.shared.f32 	%f129, [%r207+104];
	fma.rn.f32 	%f130, %f129, %f55, %f128;
	ld.shared.f32 	%f131, [%r207+108];
	fma.rn.f32 	%f132, %f131, %f56, %f130;
	ld.shared.f32 	%f133, [%r207+112];
	fma.rn.f32 	%f134, %f133, %f57, %f132;
	ld.shared.f32 	%f135, [%r207+116];
	fma.rn.f32 	%f136, %f135, %f58, %f134;
	ld.shared.f32 	%f137, [%r207+120];
	fma.rn.f32 	%f138, %f137, %f59, %f136;
	ld.shared.f32 	%f139, [%r207+124];
	fma.rn.f32 	%f140, %f139, %f60, %f138;
	st.local.f32 	[%rd62], %f140;
	add.s32 	%r103, %r241, 256;
	setp.lt.u32 	%p52, %r241, 16128;
	mov.u32 	%r241, %r103;
	@%p52 bra 	$L__BB2_42;
	bar.sync 	0;
	add.s64 	%rd99, %rd99, 128;
	mul.wide.s32 	%rd63, %r6, 4;
	add.s64 	%rd100, %rd100, %rd63;
	add.s32 	%r224, %r224, 32;
	setp.lt.s32 	%p53, %r224, %r125;
	@%p53 bra 	$L__BB2_2;
$L__BB2_44:
	sub.s32 	%r28, %r123, %r2;
	sub.s32 	%r29, %r124, %r3;
	and.b32  	%r30, %r223, 127;
	shr.u32 	%r208, %r223, 8;
	neg.s32 	%r209, %r208;
	and.b32  	%r31, %r209, 3;
	setp.eq.s32 	%p54, %r31, 0;
	@%p54 bra 	$L__BB2_49;
	shr.u32 	%r210, %r223, 6;
	cvt.u64.u32 	%rd64, %r210;
	and.b64  	%rd65, %rd64, 12;
	add.s64 	%rd98, %rd4, %rd65;
	shr.u32 	%r221, %r223, 7;
	mad.lo.s32 	%r222, %r124, %r221, %r30;
	shl.b32 	%r34, %r124, 1;
	neg.s32 	%r220, %r31;
	shl.b32 	%r211, %r31, 8;
	add.s32 	%r223, %r223, %r211;
$L__BB2_46:
	.pragma "nounroll";
	setp.ge.s32 	%p55, %r30, %r29;
	setp.ge.s32 	%p56, %r221, %r28;
	or.pred  	%p57, %p56, %p55;
	@%p57 bra 	$L__BB2_48;
	ld.local.f32 	%f141, [%rd98];
	cvt.s64.s32 	%rd66, %r222;
	add.s64 	%rd67, %rd66, %rd5;
	shl.b64 	%rd68, %rd67, 2;
	add.s64 	%rd69, %rd3, %rd68;
	st.global.f32 	[%rd69], %f141;
$L__BB2_48:
	add.s64 	%rd98, %rd98, 4;
	add.s32 	%r222, %r222, %r34;
	add.s32 	%r221, %r221, 2;
	add.s32 	%r220, %r220, 1;
	setp.ne.s32 	%p58, %r220, 0;
	@%p58 bra 	$L__BB2_46;
$L__BB2_49:
	add.s32 	%r213, %r223, 768;
	shr.u32 	%r248, %r213, 7;
	mad.lo.s32 	%r249, %r124, %r248, %r30;
	shl.b32 	%r46, %r124, 3;
	cvt.u64.u32 	%rd70, %r223;
	add.s64 	%rd71, %rd70, 768;
	shr.u64 	%rd72, %rd71, 6;
	and.b64  	%rd73, %rd72, 60;
	add.s64 	%rd104, %rd4, %rd73;
	add.s32 	%r214, %r223, 512;
	shr.u32 	%r246, %r214, 7;
	mad.lo.s32 	%r247, %r124, %r246, %r30;
	add.s64 	%rd74, %rd70, 512;
	shr.u64 	%rd75, %rd74, 6;
	and.b64  	%rd76, %rd75, 60;
	add.s64 	%rd103, %rd4, %rd76;
	add.s64 	%rd77, %rd70, 256;
	shr.u64 	%rd78, %rd77, 6;
	and.b64  	%rd79, %rd78, 60;
	add.s64 	%rd102, %rd4, %rd79;
	add.s32 	%r215, %r223, 256;
	shr.u32 	%r244, %r215, 7;
	mad.lo.s32 	%r245, %r124, %r244, %r30;
	shr.u64 	%rd80, %rd70, 6;
	and.b64  	%rd81, %rd80, 28;
	add.s64 	%rd101, %rd4, %rd81;
	shr.u32 	%r242, %r223, 7;
	mad.lo.s32 	%r243, %r124, %r242, %r30;
$L__BB2_50:
	setp.ge.s32 	%p59, %r30, %r29;
	setp.ge.s32 	%p60, %r242, %r28;
	or.pred  	%p61, %p60, %p59;
	@%p61 bra 	$L__BB2_52;
	ld.local.f32 	%f142, [%rd101];
	cvt.s64.s32 	%rd82, %r243;
	add.s64 	%rd83, %rd82, %rd5;
	shl.b64 	%rd84, %rd83, 2;
	add.s64 	%rd85, %rd3, %rd84;
	st.global.f32 	[%rd85], %f142;
$L__BB2_52:
	setp.ge.s32 	%p62, %r30, %r29;
	setp.ge.s32 	%p63, %r244, %r28;
	or.pred  	%p64, %p63, %p62;
	@%p64 bra 	$L__BB2_54;
	ld.local.f32 	%f143, [%rd102];
	cvt.s64.s32 	%rd86, %r245;
	add.s64 	%rd87, %rd86, %rd5;
	shl.b64 	%rd88, %rd87, 2;
	add.s64 	%rd89, %rd3, %rd88;
	st.global.f32 	[%rd89], %f143;
$L__BB2_54:
	setp.ge.s32 	%p65, %r30, %r29;
	setp.ge.s32 	%p66, %r246, %r28;
	or.pred  	%p67, %p66, %p65;
	@%p67 bra 	$L__BB2_56;
	ld.local.f32 	%f144, [%rd103];
	cvt.s64.s32 	%rd90, %r247;
	add.s64 	%rd91, %rd90, %rd5;
	shl.b64 	%rd92, %rd91, 2;
	add.s64 	%rd93, %rd3, %rd92;
	st.global.f32 	[%rd93], %f144;
$L__BB2_56:
	setp.ge.s32 	%p68, %r30, %r29;
	setp.ge.s32 	%p69, %r248, %r28;
	or.pred  	%p70, %p69, %p68;
	@%p70 bra 	$L__BB2_58;
	ld.local.f32 	%f145, [%rd104];
	cvt.s64.s32 	%rd94, %r249;
	add.s64 	%rd95, %rd94, %rd5;
	shl.b64 	%rd96, %rd95, 2;
	add.s64 	%rd97, %rd3, %rd96;
	st.global.f32 	[%rd97], %f145;
$L__BB2_58:
	add.s32 	%r114, %r223, 1024;
	add.s32 	%r249, %r249, %r46;
	add.s32 	%r248, %r248, 8;
	add.s64 	%rd104, %rd104, 16;
	add.s32 	%r247, %r247, %r46;
	add.s32 	%r246, %r246, 8;
	add.s64 	%rd103, %rd103, 16;
	add.s64 	%rd102, %rd102, 16;
	add.s32 	%r245, %r245, %r46;
	add.s32 	%r244, %r244, 8;
	add.s64 	%rd101, %rd101, 16;
	add.s32 	%r243, %r243, %r46;
	add.s32 	%r242, %r242, 8;
	setp.lt.u32 	%p71, %r223, 15360;
	mov.u32 	%r223, %r114;
	@%p71 bra 	$L__BB2_50;
	ret;

}


// ===== COMPILED SASS (sm_100) =====

	.target	sm_100

	.elftype	@"ET_EXEC"


//--------------------- .note.nv.tkinfo           --------------------------
	.section	.note.nv.tkinfo,"",@"SHT_NOTE"
	.sectionflags	@"SHF_NOTE_NV_TKINFO"
	.tkinfo
        /*0018*/ 	.word	0x00000002
        /*0030*/ 	.string	""
        /*0030*/ 	.string	"ptxas"
        /*0030*/ 	.string	"Cuda compilation tools, release 13.0, V13.0.88"
        /*0030*/ 	.string	"Build cuda_13.0.r13.0/compiler.36424714_0"
        /*0030*/ 	.string	"-arch sm_100 -m 64 "



//--------------------- .note.nv.cuinfo           --------------------------
	.section	.note.nv.cuinfo,"",@"SHT_NOTE"
	.sectionflags	@"SHF_NOTE_NV_CUINFO"
        /*0018*/ 	.short	0x0002
        /*001a*/ 	.short	0x0064
        /*001c*/ 	.short	0x0082
	.zero		2


//--------------------- .nv.info                  --------------------------
	.section	.nv.info,"",@"SHT_CUDA_INFO"
	.align	4


	//----- nvinfo : EIATTR_REGCOUNT
	.align		4
        /*0000*/ 	.byte	0x04, 0x2f
        /*0002*/ 	.short	(.L_1 - .L_0)
	.align		4
.L_0:
        /*0004*/ 	.word	index@(_Z16matmul_v1_kernelPKfS0_Pfiii)
        /*0008*/ 	.word	0x00000020


	//----- nvinfo : EIATTR_FRAME_SIZE
	.align		4
.L_1:
        /*000c*/ 	.byte	0x04, 0x11
        /*000e*/ 	.short	(.L_3 - .L_2)
	.align		4
.L_2:
        /*0010*/ 	.word	index@(_Z16matmul_v1_kernelPKfS0_Pfiii)
        /*0014*/ 	.word	0x00000000


	//----- nvinfo : EIATTR_REGCOUNT
	.align		4
.L_3:
        /*0018*/ 	.byte	0x04, 0x2f
        /*001a*/ 	.short	(.L_5 - .L_4)
	.align		4
.L_4:
        /*001c*/ 	.word	index@(_Z16matmul_v2_kernelILi32EEvPKfS1_Pfiii)
        /*0020*/ 	.word	0x00000020


	//----- nvinfo : EIATTR_FRAME_SIZE
	.align		4
.L_5:
        /*0024*/ 	.byte	0x04, 0x11
        /*0026*/ 	.short	(.L_7 - .L_6)
	.align		4
.L_6:
        /*0028*/ 	.word	index@(_Z16matmul_v2_kernelILi32EEvPKfS1_Pfiii)
        /*002c*/ 	.word	0x00000000


	//----- nvinfo : EIATTR_REGCOUNT
	.align		4
.L_7:
        /*0030*/ 	.byte	0x04, 0x2f
        /*0032*/ 	.short	(.L_9 - .L_8)
	.align		4
.L_8:
        /*0034*/ 	.word	index@(_Z16matmul_v3_kernelILi256ELi128ELi128ELi32EEvPKfS1_Pfiii)
        /*0038*/ 	.word	0x0000003e


	//----- nvinfo : EIATTR_FRAME_SIZE
	.align		4
.L_9:
        /*003c*/ 	.byte	0x04, 0x11
        /*003e*/ 	.short	(.L_11 - .L_10)
	.align		4
.L_10:
        /*0040*/ 	.word	index@(_Z16matmul_v3_kernelILi256ELi128ELi128ELi32EEvPKfS1_Pfiii)
        /*0044*/ 	.word	0x00000100


	//----- nvinfo : EIATTR_MIN_STACK_SIZE
	.align		4
.L_11:
        /*0048*/ 	.byte	0x04, 0x12
        /*004a*/ 	.short	(.L_13 - .L_12)
	.align		4
.L_12:
        /*004c*/ 	.word	index@(_Z16matmul_v3_kernelILi256ELi128ELi128ELi32EEvPKfS1_Pfiii)
        /*0050*/ 	.word	0x00000100


	//----- nvinfo : EIATTR_MIN_STACK_SIZE
	.align		4
.L_13:
        /*0054*/ 	.byte	0x04, 0x12
        /*0056*/ 	.short	(.L_15 - .L_14)
	.align		4
.L_14:
        /*0058*/ 	.word	index@(_Z16matmul_v2_kernelILi32EEvPKfS1_Pfiii)
        /*005c*/ 	.word	0x00000000


	//----- nvinfo : EIATTR_MIN_STACK_SIZE
	.align		4
.L_15:
        /*0060*/ 	.byte	0x04, 0x12
        /*0062*/ 	.short	(.L_17 - .L_16)
	.align		4
.L_16:
        /*0064*/ 	.word	index@(_Z16matmul_v1_kernelPKfS0_Pfiii)
        /*0068*/ 	.word	0x00000000
.L_17:


//--------------------- .nv.compat                --------------------------
	.section	.nv.compat,"",@"SHT_CUDA_COMPAT_INFO"
	.align	4
        /*0000*/ 	.byte	0x02, 0x09, 0x00, 0x00, 0x02, 0x02, 0x01, 0x00, 0x02, 0x05, 0x05, 0x00, 0x03, 0x07, 0x01, 0x01
        /*0010*/ 	.byte	0x02, 0x03, 0x00, 0x00, 0x02, 0x06, 0x01, 0x00, 0x04, 0x0b, 0x08, 0x00, 0x09, 0x00, 0x00, 0x00
        /*0020*/ 	.byte	0x00, 0x00, 0x00, 0x00


//--------------------- .nv.info._Z16matmul_v3_kernelILi256ELi128ELi128ELi32EEvPKfS1_Pfiii --------------------------
	.section	.nv.info._Z16matmul_v3_kernelILi256ELi128ELi128ELi32EEvPKfS1_Pfiii,"",@"SHT_CUDA_INFO"
	.sectionflags	@""
	.align	4


	//----- nvinfo : EIATTR_CUDA_API_VERSION
	.align		4
        /*0000*/ 	.byte	0x04, 0x37
        /*0002*/ 	.short	(.L_19 - .L_18)
.L_18:
        /*0004*/ 	.word	0x00000082


	//----- nvinfo : EIATTR_KPARAM_INFO
	.align		4
.L_19:
        /*0008*/ 	.byte	0x04, 0x17
        /*000a*/ 	.short	(.L_21 - .L_20)
.L_20:
        /*000c*/ 	.word	0x00000000
        /*0010*/ 	.short	0x0005
        /*0012*/ 	.short	0x0020
        /*0014*/ 	.byte	0x00, 0xf0, 0x11, 0x00


	//----- nvinfo : EIATTR_KPARAM_INFO
	.align		4
.L_21:
        /*0018*/ 	.byte	0x04, 0x17
        /*001a*/ 	.short	(.L_23 - .L_22)
.L_22:
        /*001c*/ 	.word	0x00000000
        /*0020*/ 	.short	0x0004
        /*0022*/ 	.short	0x001c
        /*0024*/ 	.byte	0x00, 0xf0, 0x11, 0x00


	//----- nvinfo : EIATTR_KPARAM_INFO
	.align		4
.L_23:
        /*0028*/ 	.byte	0x04, 0x17
        /*002a*/ 	.short	(.L_25 - .L_24)
.L_24:
        /*002c*/ 	.word	0x00000000
        /*0030*/ 	.short	0x0003
        /*0032*/ 	.short	0x0018
        /*0034*/ 	.byte	0x00, 0xf0, 0x11, 0x00


	//----- nvinfo : EIATTR_KPARAM_INFO
	.align		4
.L_25:
        /*0038*/ 	.byte	0x04, 0x17
        /*003a*/ 	.short	(.L_27 - .L_26)
.L_26:
        /*003c*/ 	.word	0x00000000
        /*0040*/ 	.short	0x0002
        /*0042*/ 	.short	0x0010
        /*0044*/ 	.byte	0x00, 0xf5, 0x21, 0x00


	//----- nvinfo : EIATTR_KPARAM_INFO
	.align		4
.L_27:
        /*0048*/ 	.byte	0x04, 0x17
        /*004a*/ 	.short	(.L_29 - .L_28)
.L_28:
        /*004c*/ 	.word	0x00000000
        /*0050*/ 	.short	0x0001
        /*0052*/ 	.short	0x0008
        /*0054*/ 	.byte	0x00, 0xf5, 0x21, 0x00


	//----- nvinfo : EIATTR_KPARAM_INFO
	.align		4
.L_29:
        /*0058*/ 	.byte	0x04, 0x17
        /*005a*/ 	.short	(.L_31 - .L_30)
.L_30:
        /*005c*/ 	.word	0x00000000
        /*0060*/ 	.short	0x0000
        /*0062*/ 	.short	0x0000
        /*0064*/ 	.byte	0x00, 0xf5, 0x21, 0x00


	//----- nvinfo : EIATTR_SPARSE_MMA_MASK
	.align		4
.L_31:
        /*0068*/ 	.byte	0x03, 0x50
        /*006a*/ 	.short	0x0000


	//----- nvinfo : EIATTR_MAXREG_COUNT
	.align		4
        /*006c*/ 	.byte	0x03, 0x1b
        /*006e*/ 	.short	0x00ff


	//----- nvinfo : EIATTR_NUM_BARRIERS
	.align		4
        /*0070*/ 	.byte	0x02, 0x4c
        /*0072*/ 	.byte	0x01
	.zero		1


	//----- nvinfo : EIATTR_MERCURY_ISA_VERSION
	.align		4
        /*0074*/ 	.byte	0x03, 0x5f
        /*0076*/ 	.short	0x0101


	//----- nvinfo : EIATTR_VRC_CTA_INIT_COUNT
	.align		4
        /*0078*/ 	.byte	0x02, 0x4a
	.zero		1
	.zero		1


	//----- nvinfo : EIATTR_EXIT_INSTR_OFFSETS
	.align		4
        /*007c*/ 	.byte	0x04, 0x1c
        /*007e*/ 	.short	(.L_33 - .L_32)


	//   ....[0]....
.L_32:
        /*0080*/ 	.word	0x00002030


	//----- nvinfo : EIATTR_CRS_STACK_SIZE
	.align		4
.L_33:
        /*0084*/ 	.byte	0x04, 0x1e
        /*0086*/ 	.short	(.L_35 - .L_34)
.L_34:
        /*0088*/ 	.word	0x00000000


	//----- nvinfo : EIATTR_CBANK_PARAM_SIZE
	.align		4
.L_35:
        /*008c*/ 	.byte	0x03, 0x19
        /*008e*/ 	.short	0x0024


	//----- nvinfo : EIATTR_PARAM_CBANK
	.align		4
        /*0090*/ 	.byte	0x04, 0x0a
        /*0092*/ 	.short	(.L_37 - .L_36)
	.align		4
.L_36:
        /*0094*/ 	.word	index@(.nv.constant0._Z16matmul_v3_kernelILi256ELi128ELi128ELi32EEvPKfS1_Pfiii)
        /*0098*/ 	.short	0x0380
        /*009a*/ 	.short	0x0024


	//----- nvinfo : EIATTR_SW_WAR
	.align		4
.L_37:
        /*009c*/ 	.byte	0x04, 0x36
        /*009e*/ 	.short	(.L_39 - .L_38)
.L_38:
        /*00a0*/ 	.word	0x00000008
.L_39:


//--------------------- .nv.info._Z16matmul_v2_kernelILi32EEvPKfS1_Pfiii --------------------------
	.section	.nv.info._Z16matmul_v2_kernelILi32EEvPKfS1_Pfiii,"",@"SHT_CUDA_INFO"
	.sectionflags	@""
	.align	4


	//----- nvinfo : EIATTR_CUDA_API_VERSION
	.align		4
        /*0000*/ 	.byte	0x04, 0x37
        /*0002*/ 	.short	(.L_41 - .L_40)
.L_40:
        /*0004*/ 	.word	0x00000082


	//----- nvinfo : EIATTR_KPARAM_INFO
	.align		4
.L_41:
        /*0008*/ 	.byte	0x04, 0x17
        /*000a*/ 	.short	(.L_43 - .L_42)
.L_42:
        /*000c*/ 	.word	0x00000000
        /*0010*/ 	.short	0x0005
        /*0012*/ 	.short	0x0020
        /*0014*/ 	.byte	0x00, 0xf0, 0x11, 0x00


	//----- nvinfo : EIATTR_KPARAM_INFO
	.align		4
.L_43:
        /*0018*/ 	.byte	0x04, 0x17
        /*001a*/ 	.short	(.L_45 - .L_44)
.L_44:
        /*001c*/ 	.word	0x00000000
        /*0020*/ 	.short	0x0004
        /*0022*/ 	.short	0x001c
        /*0024*/ 	.byte	0x00, 0xf0, 0x11, 0x00


	//----- nvinfo : EIATTR_KPARAM_INFO
	.align		4
.L_45:
        /*0028*/ 	.byte	0x04, 0x17
        /*002a*/ 	.short	(.L_47 - .L_46)
.L_46:
        /*002c*/ 	.word	0x00000000
        /*0030*/ 	.short	0x0003
        /*0032*/ 	.short	0x0018
        /*0034*/ 	.byte	0x00, 0xf0, 0x11, 0x00


	//----- nvinfo : EIATTR_KPARAM_INFO
	.align		4
.L_47:
        /*0038*/ 	.byte	0x04, 0x17
        /*003a*/ 	.short	(.L_49 - .L_48)
.L_48:
        /*003c*/ 	.word	0x00000000
        /*0040*/ 	.short	0x0002
        /*0042*/ 	.short	0x0010
        /*0044*/ 	.byte	0x00, 0xf5, 0x21, 0x00


	//----- nvinfo : EIATTR_KPARAM_INFO
	.align		4
.L_49:
        /*0048*/ 	.byte	0x04, 0x17
        /*004a*/ 	.short	(.L_51 - .L_50)
.L_50:
        /*004c*/ 	.word	0x00000000
        /*0050*/ 	.short	0x0001
        /*0052*/ 	.short	0x0008
        /*0054*/ 	.byte	0x00, 0xf5, 0x21, 0x00


	//----- nvinfo : EIATTR_KPARAM_INFO
	.align		4
.L_51:
        /*0058*/ 	.byte	0x04, 0x17
        /*005a*/ 	.short	(.L_53 - .L_52)
.L_52:
        /*005c*/ 	.word	0x00000000
        /*0060*/ 	.short	0x0000
        /*0062*/ 	.short	0x0000
        /*0064*/ 	.byte	0x00, 0xf5, 0x21, 0x00


	//----- nvinfo : EIATTR_SPARSE_MMA_MASK
	.align		4
.L_53:
        /*0068*/ 	.byte	0x03, 0x50
        /*006a*/ 	.short	0x0000


	//----- nvinfo : EIATTR_MAXREG_COUNT
	.align		4
        /*006c*/ 	.byte	0x03, 0x1b
        /*006e*/ 	.short	0x00ff


	//----- nvinfo : EIATTR_NUM_BARRIERS
	.align		4
        /*0070*/ 	.byte	0x02, 0x4c
        /*0072*/ 	.byte	0x01
	.zero		1


	//----- nvinfo : EIATTR_MERCURY_ISA_VERSION
	.align		4
        /*0074*/ 	.byte	0x03, 0x5f
        /*0076*/ 	.short	0x0101


	//----- nvinfo : EIATTR_VRC_CTA_INIT_COUNT
	.align		4
        /*0078*/ 	.byte	0x02, 0x4a
	.zero		1
	.zero		1


	//----- nvinfo : EIATTR_EXIT_INSTR_OFFSETS
	.align		4
        /*007c*/ 	.byte	0x04, 0x1c
        /*007e*/ 	.short	(.L_55 - .L_54)


	//   ....[0]....
.L_54:
        /*0080*/ 	.word	0x00000890


	//   ....[1]....
        /*0084*/ 	.word	0x00000930


	//----- nvinfo : EIATTR_CBANK_PARAM_SIZE
	.align		4
.L_55:
        /*0088*/ 	.byte	0x03, 0x19
        /*008a*/ 	.short	0x0024


	//----- nvinfo : EIATTR_PARAM_CBANK
	.align		4
        /*008c*/ 	.byte	0x04, 0x0a
        /*008e*/ 	.short	(.L_57 - .L_56)
	.align		4
.L_56:
        /*0090*/ 	.word	index@(.nv.constant0._Z16matmul_v2_kernelILi32EEvPKfS1_Pfiii)
        /*0094*/ 	.short	0x0380
        /*0096*/ 	.short	0x0024


	//----- nvinfo : EIATTR_SW_WAR
	.align		4
.L_57:
        /*0098*/ 	.byte	0x04, 0x36
        /*009a*/ 	.short	(.L_59 - .L_58)
.L_58:
        /*009c*/ 	.word	0x00000008
.L_59:


//--------------------- .nv.info._Z16matmul_v1_kernelPKfS0_Pfiii --------------------------
	.section	.nv.info._Z16matmul_v1_kernelPKfS0_Pfiii,"",@"SHT_CUDA_INFO"
	.sectionflags	@""
	.align	4


	//----- nvinfo : EIATTR_CUDA_API_VERSION
	.align		4
        /*0000*/ 	.byte	0x04, 0x37
        /*0002*/ 	.short	(.L_61 - .L_60)
.L_60:
        /*0004*/ 	.word	0x00000082


	//----- nvinfo : EIATTR_KPARAM_INFO
	.align		4
.L_61:
        /*0008*/ 	.byte	0x04, 0x17
        /*000a*/ 	.short	(.L_63 - .L_62)
.L_62:
        /*000c*/ 	.word	0x00000000
        /*0010*/ 	.short	0x0005
        /*0012*/ 	.short	0x0020
        /*0014*/ 	.byte	0x00, 0xf0, 0x11, 0x00


	//----- nvinfo : EIATTR_KPARAM_INFO
	.align		4
.L_63:
        /*0018*/ 	.byte	0x04, 0x17
        /*001a*/ 	.short	(.L_65 - .L_64)
.L_64:
        /*001c*/ 	.word	0x00000000
        /*0020*/ 	.short	0x0004
        /*0022*/ 	.short	0x001c
        /*0024*/ 	.byte	0x00, 0xf0, 0x11, 0x00


	//----- nvinfo : EIATTR_KPARAM_INFO
	.align		4
.L_65:
        /*0028*/ 	.byte	0x04, 0x17
        /*002a*/ 	.short	(.L_67 - .L_66)
.L_66:
        /*002c*/ 	.word	0x00000000
        /*0030*/ 	.short	0x0003
        /*0032*/ 	.short	0x0018
        /*0034*/ 	.byte	0x00, 0xf0, 0x11, 0x00


	//----- nvinfo : EIATTR_KPARAM_INFO
	.align		4
.L_67:
        /*0038*/ 	.byte	0x04, 0x17
        /*003a*/ 	.short	(.L_69 - .L_68)
.L_68:
        /*003c*/ 	.word	0x00000000
        /*0040*/ 	.short	0x0002
        /*0042*/ 	.short	0x0010
        /*0044*/ 	.byte	0x00, 0xf5, 0x21, 0x00


	//----- nvinfo : EIATTR_KPARAM_INFO
	.align		4
.L_69:
        /*0048*/ 	.byte	0x04, 0x17
        /*004a*/ 	.short	(.L_71 - .L_70)
.L_70:
        /*004c*/ 	.word	0x00000000
        /*0050*/ 	.short	0x0001
        /*0052*/ 	.short	0x0008
        /*0054*/ 	.byte	0x00, 0xf5, 0x21, 0x00


	//----- nvinfo : EIATTR_KPARAM_INFO
	.align		4
.L_71:
        /*0058*/ 	.byte	0x04, 0x17
        /*005a*/ 	.short	(.L_73 - .L_72)
.L_72:
        /*005c*/ 	.word	0x00000000
        /*0060*/ 	.short	0x0000
        /*0062*/ 	.short	0x0000
        /*0064*/ 	.byte	0x00, 0xf5, 0x21, 0x00


	//----- nvinfo : EIATTR_SPARSE_MMA_MASK
	.align		4
.L_73:
        /*0068*/ 	.byte	0x03, 0x50
        /*006a*/ 	.short	0x0000


	//----- nvinfo : EIATTR_MAXREG_COUNT
	.align		4
        /*006c*/ 	.byte	0x03, 0x1b
        /*006e*/ 	.short	0x00ff


	//----- nvinfo : EIATTR_MERCURY_ISA_VERSION
	.align		4
        /*0070*/ 	.byte	0x03, 0x5f
        /*0072*/ 	.short	0x0101


	//----- nvinfo : EIATTR_VRC_CTA_INIT_COUNT
	.align		4
        /*0074*/ 	.byte	0x02, 0x4a
	.zero		1
	.zero		1


	//----- nvinfo : EIATTR_EXIT_INSTR_OFFSETS
	.align		4
        /*0078*/ 	.byte	0x04, 0x1c
        /*007a*/ 	.short	(.L_75 - .L_74)


	//   ....[0]....
.L_74:
        /*007c*/ 	.word	0x000000c0


	//   ....[1]....
        /*0080*/ 	.word	0x000008e0


	//----- nvinfo : EIATTR_CBANK_PARAM_SIZE
	.align		4
.L_75:
        /*0084*/ 	.byte	0x03, 0x19
        /*0086*/ 	.short	0x0024


	//----- nvinfo : EIATTR_PARAM_CBANK
	.align		4
        /*0088*/ 	.byte	0x04, 0x0a
        /*008a*/ 	.short	(.L_77 - .L_76)
	.align		4
.L_76:
        /*008c*/ 	.word	index@(.nv.constant0._Z16matmul_v1_kernelPKfS0_Pfiii)
        /*0090*/ 	.short	0x0380
        /*0092*/ 	.short	0x0024


	//----- nvinfo : EIATTR_SW_WAR
	.align		4
.L_77:
        /*0094*/ 	.byte	0x04, 0x36
        /*0096*/ 	.short	(.L_79 - .L_78)
.L_78:
        /*0098*/ 	.word	0x00000008
.L_79:


//--------------------- .nv.callgraph             --------------------------
	.section	.nv.callgraph,"",@"SHT_CUDA_CALLGRAPH"
	.align	4
	.sectionentsize	8
	.align		4
        /*0000*/ 	.word	0x00000000
	.align		4
        /*0004*/ 	.word	0xffffffff
	.align		4
        /*0008*/ 	.word	0x00000000
	.align		4
        /*000c*/ 	.word	0xfffffffe
	.align		4
        /*0010*/ 	.word	0x00000000
	.align		4
        /*0014*/ 	.word	0xfffffffd
	.align		4
        /*0018*/ 	.word	0x00000000
	.align		4
        /*001c*/ 	.word	0xfffffffc


//--------------------- .text._Z16matmul_v3_kernelILi256ELi128ELi128ELi32EEvPKfS1_Pfiii --------------------------
	.section	.text._Z16matmul_v3_kernelILi256ELi128ELi128ELi32EEvPKfS1_Pfiii,"ax",@progbits
	.align	128
        .global         _Z16matmul_v3_kernelILi256ELi128ELi128ELi32EEvPKfS1_Pfiii
        .type           _Z16matmul_v3_kernelILi256ELi128ELi128ELi32EEvPKfS1_Pfiii,@function
        .size           _Z16matmul_v3_kernelILi256ELi128ELi128ELi32EEvPKfS1_Pfiii,(.L_x_31 - _Z16matmul_v3_kernelILi256ELi128ELi128ELi32EEvPKfS1_Pfiii)
        .other          _Z16matmul_v3_kernelILi256ELi128ELi128ELi32EEvPKfS1_Pfiii,@"STO_CUDA_ENTRY STV_DEFAULT"
_Z16matmul_v3_kernelILi256ELi128ELi128ELi32EEvPKfS1_Pfiii:
.text._Z16matmul_v3_kernelILi256ELi128ELi128ELi32EEvPKfS1_Pfiii:
[----:B------:R-:W0:Y:S01]  /*0000*/  LDC R1, c[0x0][0x37c] ;  /* 0x0000df00ff017b82 */ /* 0x000e220000000800 */
[----:B------:R-:W1:Y:S01]  /*0010*/  LDCU UR5, c[0x0][0x39c] ;  /* 0x00007380ff0577ac */ /* 0x000e620008000800 */
[----:B------:R-:W2:Y:S01]  /*0020*/  S2R R5, SR_CTAID.X ;  /* 0x0000000000057919 */ /* 0x000ea20000002500 */
[----:B0-----:R-:W-:Y:S01]  /*0030*/  VIADD R1, R1, 0xffffff00 ;  /* 0xffffff0001017836 */ /* 0x001fe20000000000 */
[----:B------:R-:W0:Y:S01]  /*0040*/  LDCU UR10, c[0x0][0x3a0] ;  /* 0x00007400ff0a77ac */ /* 0x000e220008000800 */
[----:B------:R-:W3:Y:S01]  /*0050*/  S2R R56, SR_TID.X ;  /* 0x0000000000387919 */ /* 0x000ee20000002100 */
[----:B------:R-:W4:Y:S02]  /*0060*/  LDCU.64 UR16, c[0x0][0x358] ;  /* 0x00006b00ff1077ac */ /* 0x000f240008000a00 */
[----:B------:R0:W-:Y:S04]  /*0070*/  STL.128 [R1], RZ ;  /* 0x000000ff01007387 */ /* 0x0001e80000100c00 */
[----:B------:R0:W-:Y:S04]  /*0080*/  STL.128 [R1+0x10], RZ ;  /* 0x000010ff01007387 */ /* 0x0001e80000100c00 */
[----:B------:R2:W-:Y:S01]  /*0090*/  STL.128 [R1+0x20], RZ ;  /* 0x000020ff01007387 */ /* 0x0005e20000100c00 */
[----:B-1----:R-:W-:-:S03]  /*00a0*/  UIADD3 UR4, UPT, UPT, UR5, 0x7f, URZ ;  /* 0x0000007f05047890 */ /* 0x002fc6000fffe0ff */
[----:B------:R1:W-:Y:S01]  /*00b0*/  STL.128 [R1+0x30], RZ ;  /* 0x000030ff01007387 */ /* 0x0003e20000100c00 */
[----:B0-----:R-:W-:Y:S02]  /*00c0*/  UISETP.GE.AND UP0, UPT, UR10, 0x1, UPT ;  /* 0x000000010a00788c */ /* 0x001fe4000bf06270 */
[----:B------:R-:W-:Y:S01]  /*00d0*/  IMAD.U32 R0, RZ, RZ, UR4 ;  /* 0x00000004ff007e24 */ /* 0x000fe2000f8e00ff */
[----:B------:R1:W-:Y:S04]  /*00e0*/  STL.128 [R1+0x40], RZ ;  /* 0x000040ff01007387 */ /* 0x0003e80000100c00 */
[----:B------:R-:W-:Y:S01]  /*00f0*/  SHF.R.S32.HI R0, RZ, 0x1f, R0 ;  /* 0x0000001fff007819 */ /* 0x000fe20000011400 */
[----:B------:R1:W-:Y:S03]  /*0100*/  STL.128 [R1+0x50], RZ ;  /* 0x000050ff01007387 */ /* 0x0003e60000100c00 */
[----:B------:R-:W-:Y:S01]  /*0110*/  LEA.HI R0, R0, UR4, RZ, 0x7 ;  /* 0x0000000400007c11 */ /* 0x000fe2000f8f38ff */
[----:B------:R1:W-:Y:S01]  /*0120*/  STL.128 [R1+0x60], RZ ;  /* 0x000060ff01007387 */ /* 0x0003e20000100c00 */
[----:B--2---:R-:W-:-:S02]  /*0130*/  IABS R8, R5 ;  /* 0x0000000500087213 */ /* 0x004fc40000000000 */
[----:B------:R-:W-:Y:S01]  /*0140*/  SHF.R.S32.HI R0, RZ, 0x7, R0 ;  /* 0x00000007ff007819 */ /* 0x000fe20000011400 */
[----:B------:R1:W-:Y:S03]  /*0150*/  STL.128 [R1+0x70], RZ ;  /* 0x000070ff01007387 */ /* 0x0003e60000100c00 */
[-C--:B------:R-:W-:Y:S01]  /*0160*/  IABS R7, R0.reuse ;  /* 0x0000000000077213 */ /* 0x080fe20000000000 */
[----:B------:R1:W-:Y:S01]  /*0170*/  STL.128 [R1+0x80], RZ ;  /* 0x000080ff01007387 */ /* 0x0003e20000100c00 */
[----:B------:R-:W-:Y:S02]  /*0180*/  IABS R10, R0 ;  /* 0x00000000000a7213 */ /* 0x000fe40000000000 */
[----:B------:R-:W0:Y:S01]  /*0190*/  I2F.RP R4, R7 ;  /* 0x0000000700047306 */ /* 0x000e220000209400 */
[----:B------:R-:W-:Y:S01]  /*01a0*/  ISETP.NE.AND P1, PT, R0, RZ, PT ;  /* 0x000000ff0000720c */ /* 0x000fe20003f25270 */
[----:B------:R1:W-:Y:S04]  /*01b0*/  STL.128 [R1+0x90], RZ ;  /* 0x000090ff01007387 */ /* 0x0003e80000100c00 */
[----:B------:R1:W-:Y:S04]  /*01c0*/  STL.128 [R1+0xa0], RZ ;  /* 0x0000a0ff01007387 */ /* 0x0003e80000100c00 */
[----:B------:R1:W-:Y:S04]  /*01d0*/  STL.128 [R1+0xb0], RZ ;  /* 0x0000b0ff01007387 */ /* 0x0003e80000100c00 */
[----:B------:R1:W-:Y:S01]  /*01e0*/  STL.128 [R1+0xc0], RZ ;  /* 0x0000c0ff01007387 */ /* 0x0003e20000100c00 */
[----:B0-----:R-:W0:Y:S03]  /*01f0*/  MUFU.RCP R4, R4 ;  /* 0x0000000400047308 */ /* 0x001e260000001000 */
[----:B------:R1:W-:Y:S04]  /*0200*/  STL.128 [R1+0xd0], RZ ;  /* 0x0000d0ff01007387 */ /* 0x0003e80000100c00 */
[----:B------:R1:W-:Y:S04]  /*0210*/  STL.128 [R1+0xe0], RZ ;  /* 0x0000e0ff01007387 */ /* 0x0003e80000100c00 */
[----:B------:R1:W-:Y:S01]  /*0220*/  STL.128 [R1+0xf0], RZ ;  /* 0x0000f0ff01007387 */ /* 0x0003e20000100c00 */
[----:B0-----:R-:W-:-:S02]  /*0230*/  VIADD R2, R4, 0xffffffe ;  /* 0x0ffffffe04027836 */ /* 0x001fc40000000000 */
[----:B------:R-:W-:Y:S02]  /*0240*/  IMAD.MOV R4, RZ, RZ, -R10 ;  /* 0x000000ffff047224 */ /* 0x000fe400078e0a0a */
[----:B------:R0:W2:Y:S02]  /*0250*/  F2I.FTZ.U32.TRUNC.NTZ R3, R2 ;  /* 0x0000000200037305 */ /* 0x0000a4000021f000 */
[----:B0-----:R-:W-:Y:S01]  /*0260*/  IMAD.MOV.U32 R2, RZ, RZ, RZ ;  /* 0x000000ffff027224 */ /* 0x001fe200078e00ff */
[----:B--2---:R-:W-:-:S05]  /*0270*/  IADD3 R6, PT, PT, RZ, -R3, RZ ;  /* 0x80000003ff067210 */ /* 0x004fca0007ffe0ff */
[----:B------:R-:W-:Y:S02]  /*0280*/  IMAD R9, R6, R7, RZ ;  /* 0x0000000706097224 */ /* 0x000fe400078e02ff */
[----:B------:R-:W-:Y:S02]  /*0290*/  IMAD.MOV.U32 R6, RZ, RZ, R8 ;  /* 0x000000ffff067224 */ /* 0x000fe400078e0008 */
[----:B------:R-:W-:-:S06]  /*02a0*/  IMAD.HI.U32 R3, R3, R9, R2 ;  /* 0x0000000903037227 */ /* 0x000fcc00078e0002 */
[----:B------:R-:W-:-:S04]  /*02b0*/  IMAD.HI.U32 R3, R3, R6, RZ ;  /* 0x0000000603037227 */ /* 0x000fc800078e00ff */
[----:B------:R-:W-:-:S05]  /*02c0*/  IMAD R2, R3, R4, R6 ;  /* 0x0000000403027224 */ /* 0x000fca00078e0206 */
[----:B------:R-:W-:-:S13]  /*02d0*/  ISETP.GT.U32.AND P2, PT, R7, R2, PT ;  /* 0x000000020700720c */ /* 0x000fda0003f44070 */
[----:B------:R-:W-:Y:S01]  /*02e0*/  @!P2 IADD3 R2, PT, PT, R2, -R7, RZ ;  /* 0x800000070202a210 */ /* 0x000fe20007ffe0ff */
[----:B------:R-:W-:-:S03]  /*02f0*/  @!P2 VIADD R3, R3, 0x1 ;  /* 0x000000010303a836 */ /* 0x000fc60000000000 */
[----:B------:R-:W-:Y:S02]  /*0300*/  ISETP.GE.U32.AND P0, PT, R2, R7, PT ;  /* 0x000000070200720c */ /* 0x000fe40003f06070 */
[----:B------:R-:W-:-:S04]  /*0310*/  LOP3.LUT R2, R5, R0, RZ, 0x3c, !PT ;  /* 0x0000000005027212 */ /* 0x000fc800078e3cff */
[----:B------:R-:W-:Y:S02]  /*0320*/  ISETP.GE.AND P3, PT, R2, RZ, PT ;  /* 0x000000ff0200720c */ /* 0x000fe40003f66270 */
[----:B------:R-:W-:-:S05]  /*0330*/  @!P1 LOP3.LUT R2, RZ, R0, RZ, 0x33, !PT ;  /* 0x00000000ff029212 */ /* 0x000fca00078e33ff */
[----:B------:R-:W-:-:S06]  /*0340*/  @P0 VIADD R3, R3, 0x1 ;  /* 0x0000000103030836 */ /* 0x000fcc0000000000 */
[----:B------:R-:W-:-:S04]  /*0350*/  @!P3 IADD3 R3, PT, PT, -R3, RZ, RZ ;  /* 0x000000ff0303b210 */ /* 0x000fc80007ffe1ff */
[----:B------:R-:W-:Y:S02]  /*0360*/  R2UR UR4, R3 ;  /* 0x00000000030472ca */ /* 0x000fe400000e0000 */
[----:B------:R-:W-:-:S13]  /*0370*/  @!P1 R2UR UR4, R2 ;  /* 0x00000000020492ca */ /* 0x000fda00000e0000 */
[----:B------:R-:W-:Y:S01]  /*0380*/  IMAD R2, RZ, RZ, -UR4 ;  /* 0x80000004ff027e24 */ /* 0x000fe2000f8e02ff */
[----:B------:R-:W-:-:S03]  /*0390*/  USHF.L.U32 UR12, UR4, 0x7, URZ ;  /* 0x00000007040c7899 */ /* 0x000fc600080006ff */
[----:B------:R-:W-:-:S04]  /*03a0*/  IMAD R0, R0, R2, R5 ;  /* 0x0000000200007224 */ /* 0x000fc800078e0205 */
[----:B------:R-:W-:-:S05]  /*03b0*/  IMAD.SHL.U32 R0, R0, 0x80, RZ ;  /* 0x0000008000007824 */ /* 0x000fca00078e00ff */
[----:B------:R-:W-:-:S13]  /*03c0*/  R2UR UR15, R0 ;  /* 0x00000000000f72ca */ /* 0x000fda00000e0000 */
[----:B------:R-:W-:Y:S01]  /*03d0*/  UIMAD UR13, UR12, UR5, UR15 ;  /* 0x000000050c0d72a4 */ /* 0x000fe2000f8e020f */
[----:B-1-34-:R-:W-:Y:S11]  /*03e0*/  BRA.U !UP0, `(.L_x_0) ;  /* 0x0000001508407547 */ /* 0x01aff6000b800000 */
[----:B------:R-:W0:Y:S01]  /*03f0*/  LDCU.128 UR4, c[0x0][0x380] ;  /* 0x00007000ff0477ac */ /* 0x000e220008000c00 */
[----:B------:R-:W1:Y:S01]  /*0400*/  S2UR UR11, SR_CgaCtaId ;  /* 0x00000000000b79c3 */ /* 0x000e620000008800 */
[----:B------:R-:W-:Y:S01]  /*0410*/  SHF.R.U32.HI R0, RZ, 0x8, R56 ;  /* 0x00000008ff007819 */ /* 0x000fe20000011638 */
[C---:B------:R-:W-:Y:S01]  /*0420*/  VIADD R48, R56.reuse, 0x100 ;  /* 0x0000010038307836 */ /* 0x040fe20000000000 */
[----:B------:R-:W-:Y:S01]  /*0430*/  UIMAD UR10, UR12, UR10, URZ ;  /* 0x0000000a0c0a72a4 */ /* 0x000fe2000f8e02ff */
[C---:B------:R-:W-:Y:S02]  /*0440*/  SHF.L.U32 R55, R56.reuse, 0x2, RZ ;  /* 0x0000000238377819 */ /* 0x040fe400000006ff */
[----:B------:R-:W-:Y:S01]  /*0450*/  IMAD.MOV R0, RZ, RZ, -R0 ;  /* 0x000000ffff007224 */ /* 0x000fe200078e0a00 */
[----:B------:R-:W-:Y:S02]  /*0460*/  LOP3.LUT R52, R56, 0x1f, RZ, 0xc0, !PT ;  /* 0x0000001f38347812 */ /* 0x000fe400078ec0ff */
[----:B------:R-:W-:-:S02]  /*0470*/  LOP3.LUT R55, R55, 0x1fc, RZ, 0xc0, !PT ;  /* 0x000001fc37377812 */ /* 0x000fc400078ec0ff */
[C---:B------:R-:W-:Y:S02]  /*0480*/  LOP3.LUT R51, R56.reuse, 0x7f, RZ, 0xc0, !PT ;  /* 0x0000007f38337812 */ /* 0x040fe400078ec0ff */
[--C-:B------:R-:W-:Y:S02]  /*0490*/  SHF.R.U32.HI R49, RZ, 0x5, R56.reuse ;  /* 0x00000005ff317819 */ /* 0x100fe40000011638 */
[----:B------:R-:W-:Y:S01]  /*04a0*/  IADD3 R47, PT, PT, R56, 0x200, RZ ;  /* 0x00000200382f7810 */ /* 0x000fe20007ffe0ff */
[----:B0-----:R-:W-:Y:S01]  /*04b0*/  UIMAD.WIDE.U32 UR8, UR15, 0x4, UR6 ;  /* 0x000000040f0878a5 */ /* 0x001fe2000f8e0006 */
[----:B------:R-:W-:Y:S01]  /*04c0*/  SHF.R.U32.HI R46, RZ, 0x7, R56 ;  /* 0x00000007ff2e7819 */ /* 0x000fe20000011638 */
[----:B------:R-:W-:Y:S01]  /*04d0*/  UIMAD.WIDE UR6, UR10, 0x4, UR4 ;  /* 0x000000040a0678a5 */ /* 0x000fe2000f8e0204 */
[----:B------:R-:W-:Y:S02]  /*04e0*/  LOP3.LUT R50, R0, 0x3, RZ, 0xc0, !PT ;  /* 0x0000000300327812 */ /* 0x000fe400078ec0ff */
[----:B------:R-:W-:Y:S01]  /*04f0*/  UMOV UR5, 0x400 ;  /* 0x0000040000057882 */ /* 0x000fe20000000000 */
[----:B------:R-:W-:Y:S01]  /*0500*/  UMOV UR4, URZ ;  /* 0x000000ff00047c82 */ /* 0x000fe20008000000 */
[----:B------:R-:W-:-:S04]  /*0510*/  UIADD3 UR5, UPT, UPT, UR5, 0x4000, URZ ;  /* 0x0000400005057890 */ /* 0x000fc8000fffe0ff */
[----:B-1----:R-:W-:-:S06]  /*0520*/  ULEA UR5, UR11, UR5, 0x18 ;  /* 0x000000050b057291 */ /* 0x002fcc000f8ec0ff */
[----:B------:R-:W-:-:S07]  /*0530*/  VIADD R44, R55, UR5 ;  /* 0x00000005372c7c36 */ /* 0x000fce0008000000 */
.L_x_17:
[----:B------:R-:W0:Y:S01]  /*0540*/  LDCU UR19, c[0x0][0x3a0] ;  /* 0x00007400ff1377ac */ /* 0x000e220008000800 */
[----:B------:R-:W-:Y:S01]  /*0550*/  ISETP.NE.AND P0, PT, R50, RZ, PT ;  /* 0x000000ff3200720c */ /* 0x000fe20003f05270 */
[----:B------:R-:W-:Y:S01]  /*0560*/  BSSY.RECONVERGENT B0, `(.L_x_1) ;  /* 0x0000035000007945 */ /* 0x000fe20003800200 */
[----:B------:R-:W-:Y:S01]  /*0570*/  VIADD R0, R56, 0x300 ;  /* 0x0000030038007836 */ /* 0x000fe20000000000 */
[----:B-1----:R-:W1:Y:S01]  /*0580*/  LDCU UR10, c[0x0][0x398] ;  /* 0x00007300ff0a77ac */ /* 0x002e620008000800 */
[----:B------:R-:W-:Y:S01]  /*0590*/  MOV R10, R56 ;  /* 0x00000038000a7202 */ /* 0x000fe20000000f00 */
[----:B0-----:R-:W-:Y:S02]  /*05a0*/  UIADD3 UR18, UPT, UPT, -UR4, UR19, URZ ;  /* 0x0000001304127290 */ /* 0x001fe4000fffe1ff */
[----:B------:R-:W-:Y:S02]  /*05b0*/  UIADD3 UR4, UPT, UPT, UR4, 0x20, URZ ;  /* 0x0000002004047890 */ /* 0x000fe4000fffe0ff */
[----:B-1----:R-:W-:-:S02]  /*05c0*/  UIADD3 UR14, UPT, UPT, -UR12, UR10, URZ ;  /* 0x0000000a0c0e7290 */ /* 0x002fc4000fffe1ff */
[----:B------:R-:W-:Y:S02]  /*05d0*/  UISETP.GE.AND UP1, UPT, UR4, UR19, UPT ;  /* 0x000000130400728c */ /* 0x000fe4000bf26270 */
[----:B--2---:R-:W-:Y:S09]  /*05e0*/  @!P0 BRA `(.L_x_2) ;  /* 0x0000000000b08947 */ /* 0x004ff20003800000 */
[----:B------:R-:W0:Y:S01]  /*05f0*/  LDC R7, c[0x0][0x3a0] ;  /* 0x0000e800ff077b82 */ /* 0x000e220000000800 */
[----:B------:R-:W-:Y:S01]  /*0600*/  ISETP.GE.AND P0, PT, R52, UR18, PT ;  /* 0x0000001234007c0c */ /* 0x000fe2000bf06270 */
[----:B------:R-:W-:Y:S02]  /*0610*/  IMAD.MOV.U32 R3, RZ, RZ, 0x4 ;  /* 0x00000004ff037424 */ /* 0x000fe400078e00ff */
[----:B------:R-:W-:Y:S01]  /*0620*/  IMAD.MOV.U32 R4, RZ, RZ, RZ ;  /* 0x000000ffff047224 */ /* 0x000fe200078e00ff */
[C---:B------:R-:W-:Y:S01]  /*0630*/  ISETP.GE.OR P1, PT, R49.reuse, UR14, P0 ;  /* 0x0000000e31007c0c */ /* 0x040fe20008726670 */
[----:B0-----:R-:W-:-:S12]  /*0640*/  IMAD R2, R49, R7, R52 ;  /* 0x0000000731027224 */ /* 0x001fd800078e0234 */
[----:B------:R-:W-:-:S05]  /*0650*/  @!P1 IMAD.WIDE.U32 R2, R2, R3, UR6 ;  /* 0x0000000602029e25 */ /* 0x000fca000f8e0003 */
[----:B------:R-:W2:Y:S01]  /*0660*/  @!P1 LDG.E R4, desc[UR16][R2.64] ;  /* 0x0000001002049981 */ /* 0x000ea2000c1e1900 */
[----:B------:R-:W-:Y:S01]  /*0670*/  MOV R6, 0x400 ;  /* 0x0000040000067802 */ /* 0x000fe20000000f00 */
[----:B------:R-:W-:Y:S01]  /*0680*/  IMAD.MOV.U32 R10, RZ, RZ, R48 ;  /* 0x000000ffff0a7224 */ /* 0x000fe200078e0030 */
[----:B------:R-:W-:Y:S01]  /*0690*/  ISETP.NE.AND P1, PT, R50, 0x1, PT ;  /* 0x000000013200780c */ /* 0x000fe20003f25270 */
[----:B------:R-:W0:Y:S02]  /*06a0*/  S2R R5, SR_CgaCtaId ;  /* 0x0000000000057919 */ /* 0x000e240000008800 */
[----:B0-----:R-:W-:-:S04]  /*06b0*/  LEA R6, R5, R6, 0x18 ;  /* 0x0000000605067211 */ /* 0x001fc800078ec0ff */
[----:B------:R-:W-:-:S05]  /*06c0*/  LEA R5, R49, R6, 0x7 ;  /* 0x0000000631057211 */ /* 0x000fca00078e38ff */
[----:B------:R-:W-:-:S05]  /*06d0*/  IMAD R5, R52, 0x4, R5 ;  /* 0x0000000434057824 */ /* 0x000fca00078e0205 */
[----:B--2---:R0:W-:Y:S01]  /*06e0*/  STS [R5], R4 ;  /* 0x0000000405007388 */ /* 0x0041e20000000800 */
[----:B------:R-:W-:Y:S05]  /*06f0*/  @!P1 BRA `(.L_x_2) ;  /* 0x00000000006c9947 */ /* 0x000fea0003800000 */
[----:B0-----:R-:W-:Y:S01]  /*0700*/  SHF.R.U32.HI R5, RZ, 0x5, R48 ;  /* 0x00000005ff057819 */ /* 0x001fe20000011630 */
[----:B------:R-:W-:Y:S02]  /*0710*/  HFMA2 R3, -RZ, RZ, 0, 2.384185791015625e-07 ;  /* 0x00000004ff037431 */ /* 0x000fe400000001ff */
[----:B------:R-:W-:Y:S01]  /*0720*/  IMAD.MOV.U32 R4, RZ, RZ, RZ ;  /* 0x000000ffff047224 */ /* 0x000fe200078e00ff */
[C---:B------:R-:W-:Y:S01]  /*0730*/  ISETP.GE.OR P1, PT, R5.reuse, UR14, P0 ;  /* 0x0000000e05007c0c */ /* 0x040fe20008726670 */
[----:B------:R-:W-:-:S12]  /*0740*/  IMAD R2, R5, R7, R52 ;  /* 0x0000000705027224 */ /* 0x000fd800078e0234 */
[----:B------:R-:W-:-:S05]  /*0750*/  @!P1 IMAD.WIDE.U32 R2, R2, R3, UR6 ;  /* 0x0000000602029e25 */ /* 0x000fca000f8e0003 */
[----:B------:R-:W2:Y:S01]  /*0760*/  @!P1 LDG.E R4, desc[UR16][R2.64] ;  /* 0x0000001002049981 */ /* 0x000ea2000c1e1900 */
[----:B------:R-:W-:Y:S01]  /*0770*/  IMAD R5, R5, 0x80, R6 ;  /* 0x0000008005057824 */ /* 0x000fe200078e0206 */
[----:B------:R-:W-:Y:S01]  /*0780*/  ISETP.NE.AND P1, PT, R50, 0x2, PT ;  /* 0x000000023200780c */ /* 0x000fe20003f25270 */
[----:B------:R-:W-:-:S03]  /*0790*/  IMAD.MOV.U32 R10, RZ, RZ, R47 ;  /* 0x000000ffff0a7224 */ /* 0x000fc600078e002f */
[----:B------:R-:W-:-:S05]  /*07a0*/  LEA R5, R52, R5, 0x2 ;  /* 0x0000000534057211 */ /* 0x000fca00078e10ff */
[----:B--2---:R1:W-:Y:S04]  /*07b0*/  STS [R5], R4 ;  /* 0x0000000405007388 */ /* 0x0043e80000000800 */
[----:B------:R-:W-:Y:S05]  /*07c0*/  @!P1 BRA `(.L_x_2) ;  /* 0x0000000000389947 */ /* 0x000fea0003800000 */
[----:B------:R-:W-:Y:S01]  /*07d0*/  SHF.R.U32.HI R9, RZ, 0x5, R47 ;  /* 0x00000005ff097819 */ /* 0x000fe2000001162f */
[----:B------:R-:W-:Y:S01]  /*07e0*/  BSSY.RECONVERGENT B1, `(.L_x_3) ;  /* 0x000000a000017945 */ /* 0x000fe20003800200 */
[----:B------:R-:W-:Y:S02]  /*07f0*/  IMAD.MOV.U32 R2, RZ, RZ, RZ ;  /* 0x000000ffff027224 */ /* 0x000fe400078e00ff */
[C---:B------:R-:W-:Y:S01]  /*0800*/  ISETP.GE.OR P0, PT, R9.reuse, UR14, P0 ;  /* 0x0000000e09007c0c */ /* 0x040fe20008706670 */
[----:B------:R-:W-:-:S05]  /*0810*/  IMAD R3, R9, 0x80, R6 ;  /* 0x0000008009037824 */ /* 0x000fca00078e0206 */
[----:B-1----:R-:W-:-:S07]  /*0820*/  LEA R5, R52, R3, 0x2 ;  /* 0x0000000334057211 */ /* 0x002fce00078e10ff */
[----:B------:R-:W-:Y:S05]  /*0830*/  @P0 BRA `(.L_x_4) ;  /* 0x0000000000100947 */ /* 0x000fea0003800000 */
[----:B------:R-:W-:Y:S02]  /*0840*/  IMAD.MOV.U32 R3, RZ, RZ, 0x4 ;  /* 0x00000004ff037424 */ /* 0x000fe400078e00ff */
[----:B------:R-:W-:-:S04]  /*0850*/  IMAD R2, R9, R7, R52 ;  /* 0x0000000709027224 */ /* 0x000fc800078e0234 */
[----:B------:R-:W-:-:S06]  /*0860*/  IMAD.WIDE.U32 R2, R2, R3, UR6 ;  /* 0x0000000602027e25 */ /* 0x000fcc000f8e0003 */
[----:B------:R0:W5:Y:S02]  /*0870*/  LDG.E R2, desc[UR16][R2.64] ;  /* 0x0000001002027981 */ /* 0x000164000c1e1900 */
.L_x_4:
[----:B------:R-:W-:Y:S05]  /*0880*/  BSYNC.RECONVERGENT B1 ;  /* 0x0000000000017941 */ /* 0x000fea0003800200 */
.L_x_3:
[----:B-----5:R2:W-:Y:S01]  /*0890*/  STS [R5], R2 ;  /* 0x0000000205007388 */ /* 0x0205e20000000800 */
[----:B------:R-:W-:-:S07]  /*08a0*/  MOV R10, R0 ;  /* 0x00000000000a7202 */ /* 0x000fce0000000f00 */
.L_x_2:
[----:B------:R-:W-:Y:S05]  /*08b0*/  BSYNC.RECONVERGENT B0 ;  /* 0x0000000000007941 */ /* 0x000fea0003800200 */
.L_x_1:
[----:B------:R-:W3:Y:S01]  /*08c0*/  S2UR UR11, SR_CgaCtaId ;  /* 0x00000000000b79c3 */ /* 0x000ee20000008800 */
[----:B------:R-:W-:Y:S01]  /*08d0*/  UMOV UR10, 0x400 ;  /* 0x00000400000a7882 */ /* 0x000fe20000000000 */
[C---:B--2---:R-:W-:Y:S01]  /*08e0*/  VIADD R2, R10.reuse, 0x300 ;  /* 0x000003000a027836 */ /* 0x044fe20000000000 */
[C---:B01----:R-:W-:Y:S01]  /*08f0*/  IADD3 R4, PT, PT, R10.reuse, 0x100, RZ ;  /* 0x000001000a047810 */ /* 0x043fe20007ffe0ff */
[----:B------:R-:W-:Y:S01]  /*0900*/  VIADD R3, R10, 0x200 ;  /* 0x000002000a037836 */ /* 0x000fe20000000000 */
[----:B------:R-:W-:Y:S01]  /*0910*/  SHF.R.U32.HI R21, RZ, 0x5, R10 ;  /* 0x00000005ff157819 */ /* 0x000fe2000001160a */
[----:B------:R-:W-:Y:S01]  /*0920*/  BSSY.RECONVERGENT B0, `(.L_x_5) ;  /* 0x0000037000007945 */ /* 0x000fe20003800200 */
[----:B------:R-:W-:Y:S02]  /*0930*/  SHF.R.U32.HI R11, RZ, 0x5, R2 ;  /* 0x00000005ff0b7819 */ /* 0x000fe40000011602 */
[----:B------:R-:W-:Y:S01]  /*0940*/  SHF.R.U32.HI R15, RZ, 0x5, R3 ;  /* 0x00000005ff0f7819 */ /* 0x000fe20000011603 */
[----:B------:R-:W-:Y:S01]  /*0950*/  IMAD R22, R21, UR19, R52 ;  /* 0x0000001315167c24 */ /* 0x000fe2000f8e0234 */
[----:B------:R-:W-:Y:S01]  /*0960*/  SHF.R.U32.HI R17, RZ, 0x5, R4 ;  /* 0x00000005ff117819 */ /* 0x000fe20000011604 */
[--C-:B------:R-:W-:Y:S01]  /*0970*/  IMAD R13, R11, UR19, R52.reuse ;  /* 0x000000130b0d7c24 */ /* 0x100fe2000f8e0234 */
[----:B------:R-:W-:Y:S01]  /*0980*/  ISETP.GE.AND P4, PT, R52, UR18, PT ;  /* 0x0000001234007c0c */ /* 0x000fe2000bf86270 */
[----:B------:R-:W-:-:S02]  /*0990*/  IMAD R16, R15, UR19, R52 ;  /* 0x000000130f107c24 */ /* 0x000fc4000f8e0234 */
[----:B------:R-:W-:Y:S01]  /*09a0*/  IMAD R19, R17, UR19, R52 ;  /* 0x0000001311137c24 */ /* 0x000fe2000f8e0234 */
[----:B---3--:R-:W-:-:S06]  /*09b0*/  ULEA UR10, UR11, UR10, 0x18 ;  /* 0x0000000a0b0a7291 */ /* 0x008fcc000f8ec0ff */
[----:B------:R-:W-:-:S04]  /*09c0*/  LEA R2, R52, UR10, 0x2 ;  /* 0x0000000a34027c11 */ /* 0x000fc8000f8e10ff */
[----:B------:R-:W-:Y:S01]  /*09d0*/  LEA R18, R17, R2, 0x7 ;  /* 0x0000000211127211 */ /* 0x000fe200078e38ff */
[--C-:B------:R-:W-:Y:S02]  /*09e0*/  IMAD R12, R11, 0x80, R2.reuse ;  /* 0x000000800b0c7824 */ /* 0x100fe400078e0202 */
[--C-:B------:R-:W-:Y:S02]  /*09f0*/  IMAD R14, R15, 0x80, R2.reuse ;  /* 0x000000800f0e7824 */ /* 0x100fe400078e0202 */
[----:B------:R-:W-:-:S07]  /*0a00*/  IMAD R20, R21, 0x80, R2 ;  /* 0x0000008015147824 */ /* 0x000fce00078e0202 */
.L_x_6:
[----:B------:R-:W-:Y:S01]  /*0a10*/  ISETP.GE.OR P0, PT, R21, UR14, P4 ;  /* 0x0000000e15007c0c */ /* 0x000fe2000a706670 */
[----:B------:R-:W-:Y:S01]  /*0a20*/  HFMA2 R3, -RZ, RZ, 0, 2.384185791015625e-07 ;  /* 0x00000004ff037431 */ /* 0x000fe200000001ff */
[----:B------:R-:W-:Y:S01]  /*0a30*/  ISETP.GE.OR P1, PT, R17, UR14, P4 ;  /* 0x0000000e11007c0c */ /* 0x000fe2000a726670 */
[----:B------:R-:W-:Y:S01]  /*0a40*/  IMAD.MOV.U32 R4, RZ, RZ, 0x4 ;  /* 0x00000004ff047424 */ /* 0x000fe200078e00ff */
[----:B------:R-:W-:Y:S01]  /*0a50*/  ISETP.GE.OR P2, PT, R15, UR14, P4 ;  /* 0x0000000e0f007c0c */ /* 0x000fe2000a746670 */
[----:B------:R-:W-:Y:S01]  /*0a60*/  IMAD.MOV.U32 R7, RZ, RZ, 0x4 ;  /* 0x00000004ff077424 */ /* 0x000fe200078e00ff */
[----:B------:R-:W-:Y:S01]  /*0a70*/  ISETP.GE.OR P3, PT, R11, UR14, P4 ;  /* 0x0000000e0b007c0c */ /* 0x000fe2000a766670 */
[----:B------:R-:W-:Y:S02]  /*0a80*/  HFMA2 R29, -RZ, RZ, 0, 0 ;  /* 0x00000000ff1d7431 */ /* 0x000fe400000001ff */
[----:B------:R-:W-:Y:S01]  /*0a90*/  IMAD.MOV.U32 R23, RZ, RZ, RZ ;  /* 0x000000ffff177224 */ /* 0x000fe200078e00ff */
[----:B------:R-:W-:Y:S01]  /*0aa0*/  MOV R27, RZ ;  /* 0x000000ff001b7202 */ /* 0x000fe20000000f00 */
[----:B------:R-:W-:Y:S01]  /*0ab0*/  IMAD.MOV.U32 R8, RZ, RZ, 0x4 ;  /* 0x00000004ff087424 */ /* 0x000fe200078e00ff */
[----:B------:R-:W0:Y:S01]  /*0ac0*/  LDC R24, c[0x0][0x3a0] ;  /* 0x0000e800ff187b82 */ /* 0x000e220000000800 */
[----:B------:R-:W-:-:S02]  /*0ad0*/  IMAD.MOV.U32 R25, RZ, RZ, RZ ;  /* 0x000000ffff197224 */ /* 0x000fc400078e00ff */
[----:B------:R-:W-:-:S04]  /*0ae0*/  @!P0 IMAD.WIDE.U32 R2, R22, R3, UR6 ;  /* 0x0000000616028e25 */ /* 0x000fc8000f8e0003 */
[----:B------:R-:W-:Y:S01]  /*0af0*/  @!P1 IMAD.WIDE.U32 R4, R19, R4, UR6 ;  /* 0x0000000613049e25 */ /* 0x000fe2000f8e0004 */
[----:B------:R-:W2:Y:S03]  /*0b00*/  @!P0 LDG.E R23, desc[UR16][R2.64] ;  /* 0x0000001002178981 */ /* 0x000ea6000c1e1900 */
[----:B------:R-:W-:Y:S01]  /*0b10*/  @!P2 IMAD.WIDE.U32 R6, R16, R7, UR6 ;  /* 0x000000061006ae25 */ /* 0x000fe2000f8e0007 */
[----:B------:R-:W3:Y:S03]  /*0b20*/  @!P1 LDG.E R25, desc[UR16][R4.64] ;  /* 0x0000001004199981 */ /* 0x000ee6000c1e1900 */
[----:B------:R-:W-:Y:S01]  /*0b30*/  @!P3 IMAD.WIDE.U32 R8, R13, R8, UR6 ;  /* 0x000000060d08be25 */ /* 0x000fe2000f8e0008 */
[----:B------:R-:W4:Y:S04]  /*0b40*/  @!P2 LDG.E R27, desc[UR16][R6.64] ;  /* 0x00000010061ba981 */ /* 0x000f28000c1e1900 */
[----:B------:R-:W5:Y:S01]  /*0b50*/  @!P3 LDG.E R29, desc[UR16][R8.64] ;  /* 0x00000010081db981 */ /* 0x000f62000c1e1900 */
[C---:B------:R-:W-:Y:S01]  /*0b60*/  ISETP.GE.U32.AND P0, PT, R10.reuse, 0xc00, PT ;  /* 0x00000c000a00780c */ /* 0x040fe20003f06070 */
[----:B------:R-:W-:Y:S01]  /*0b70*/  VIADD R10, R10, 0x400 ;  /* 0x000004000a0a7836 */ /* 0x000fe20000000000 */
[----:B------:R-:W-:Y:S01]  /*0b80*/  IADD3 R11, PT, PT, R11, 0x20, RZ ;  /* 0x000000200b0b7810 */ /* 0x000fe20007ffe0ff */
[C---:B0-----:R-:W-:Y:S01]  /*0b90*/  IMAD R13, R24.reuse, 0x20, R13 ;  /* 0x00000020180d7824 */ /* 0x041fe200078e020d */
[C---:B------:R-:W-:Y:S01]  /*0ba0*/  LEA R19, R24.reuse, R19, 0x5 ;  /* 0x0000001318137211 */ /* 0x040fe200078e28ff */
[C---:B------:R-:W-:Y:S01]  /*0bb0*/  IMAD R16, R24.reuse, 0x20, R16 ;  /* 0x0000002018107824 */ /* 0x040fe200078e0210 */
[----:B------:R-:W-:Y:S01]  /*0bc0*/  IADD3 R21, PT, PT, R21, 0x20, RZ ;  /* 0x0000002015157810 */ /* 0x000fe20007ffe0ff */
[----:B------:R-:W-:-:S02]  /*0bd0*/  IMAD R22, R24, 0x20, R22 ;  /* 0x0000002018167824 */ /* 0x000fc400078e0216 */
[----:B------:R-:W-:Y:S02]  /*0be0*/  VIADD R15, R15, 0x20 ;  /* 0x000000200f0f7836 */ /* 0x000fe40000000000 */
[----:B------:R-:W-:Y:S01]  /*0bf0*/  VIADD R17, R17, 0x20 ;  /* 0x0000002011117836 */ /* 0x000fe20000000000 */
[----:B--2---:R0:W-:Y:S04]  /*0c00*/  STS [R20], R23 ;  /* 0x0000001714007388 */ /* 0x0041e80000000800 */
[----:B---3--:R1:W-:Y:S04]  /*0c10*/  STS [R18], R25 ;  /* 0x0000001912007388 */ /* 0x0083e80000000800 */
[----:B----4-:R2:W-:Y:S01]  /*0c20*/  STS [R14], R27 ;  /* 0x0000001b0e007388 */ /* 0x0105e20000000800 */
[----:B0-----:R-:W-:-:S03]  /*0c30*/  VIADD R20, R20, 0x1000 ;  /* 0x0000100014147836 */ /* 0x001fc60000000000 */
[----:B-----5:R0:W-:Y:S01]  /*0c40*/  STS [R12], R29 ;  /* 0x0000001d0c007388 */ /* 0x0201e20000000800 */
[----:B-1----:R-:W-:Y:S01]  /*0c50*/  VIADD R18, R18, 0x1000 ;  /* 0x0000100012127836 */ /* 0x002fe20000000000 */
[----:B--2---:R-:W-:Y:S01]  /*0c60*/  IADD3 R14, PT, PT, R14, 0x1000, RZ ;  /* 0x000010000e0e7810 */ /* 0x004fe20007ffe0ff */
[----:B0-----:R-:W-:Y:S01]  /*0c70*/  VIADD R12, R12, 0x1000 ;  /* 0x000010000c0c7836 */ /* 0x001fe20000000000 */
[----:B------:R-:W-:Y:S06]  /*0c80*/  @!P0 BRA `(.L_x_6) ;  /* 0xfffffffc00608947 */ /* 0x000fec000383ffff */
[----:B------:R-:W-:Y:S05]  /*0c90*/  BSYNC.RECONVERGENT B0 ;  /* 0x0000000000007941 */ /* 0x000fea0003800200 */
.L_x_5:
[----:B------:R-:W0:Y:S01]  /*0ca0*/  LDCU UR14, c[0x0][0x39c] ;  /* 0x00007380ff0e77ac */ /* 0x000e220008000800 */
[----:B------:R-:W-:Y:S01]  /*0cb0*/  ISETP.NE.AND P0, PT, R50, RZ, PT ;  /* 0x000000ff3200720c */ /* 0x000fe20003f05270 */
[----:B------:R-:W-:Y:S01]  /*0cc0*/  BSSY.RECONVERGENT B0, `(.L_x_7) ;  /* 0x0000032000007945 */ /* 0x000fe20003800200 */
[----:B------:R-:W-:Y:S01]  /*0cd0*/  MOV R3, R56 ;  /* 0x0000003800037202 */ /* 0x000fe20000000f00 */
[----:B0-----:R-:W-:-:S04]  /*0ce0*/  IMAD.U32 R2, RZ, RZ, UR14 ;  /* 0x0000000eff027e24 */ /* 0x001fc8000f8e00ff */
[----:B------:R-:W-:-:S06]  /*0cf0*/  VIADD R2, R2, -UR15 ;  /* 0x8000000f02027c36 */ /* 0x000fcc0008000000 */
[----:B------:R-:W-:Y:S05]  /*0d00*/  @!P0 BRA `(.L_x_8) ;  /* 0x0000000000b48947 */ /* 0x000fea0003800000 */
[----:B------:R-:W-:Y:S01]  /*0d10*/  ISETP.GE.AND P0, PT, R51, R2, PT ;  /* 0x000000023300720c */ /* 0x000fe20003f06270 */
[----:B------:R-:W-:Y:S02]  /*0d20*/  HFMA2 R6, -RZ, RZ, 0, 0 ;  /* 0x00000000ff067431 */ /* 0x000fe400000001ff */
[----:B------:R-:W-:Y:S01]  /*0d30*/  IMAD.MOV.U32 R5, RZ, RZ, 0x4 ;  /* 0x00000004ff057424 */ /* 0x000fe200078e00ff */
[C---:B------:R-:W-:Y:S01]  /*0d40*/  ISETP.GE.OR P1, PT, R46.reuse, UR18, P0 ;  /* 0x000000122e007c0c */ /* 0x040fe20008726670 */
[----:B------:R-:W-:-:S12]  /*0d50*/  IMAD R4, R46, UR14, R51 ;  /* 0x0000000e2e047c24 */ /* 0x000fd8000f8e0233 */
[----:B------:R-:W-:-:S05]  /*0d60*/  @!P1 IMAD.WIDE R4, R4, R5, UR8 ;  /* 0x0000000804049e25 */ /* 0x000fca000f8e0205 */
[----:B------:R-:W2:Y:S01]  /*0d70*/  @!P1 LDG.E R6, desc[UR16][R4.64] ;  /* 0x0000001004069981 */ /* 0x000ea2000c1e1900 */
[----:B------:R-:W0:Y:S01]  /*0d80*/  S2UR UR11, SR_CgaCtaId ;  /* 0x00000000000b79c3 */ /* 0x000e220000008800 */
[----:B------:R-:W-:Y:S01]  /*0d90*/  UMOV UR10, 0x400 ;  /* 0x00000400000a7882 */ /* 0x000fe20000000000 */
[----:B------:R-:W-:Y:S01]  /*0da0*/  ISETP.NE.AND P1, PT, R50, 0x1, PT ;  /* 0x000000013200780c */ /* 0x000fe20003f25270 */
[----:B------:R-:W-:Y:S01]  /*0db0*/  UIADD3 UR10, UPT, UPT, UR10, 0x4000, URZ ;  /* 0x000040000a0a7890 */ /* 0x000fe2000fffe0ff */
[----:B------:R-:W-:-:S03]  /*0dc0*/  IMAD.MOV.U32 R3, RZ, RZ, R48 ;  /* 0x000000ffff037224 */ /* 0x000fc600078e0030 */
[----:B0-----:R-:W-:-:S06]  /*0dd0*/  ULEA UR10, UR11, UR10, 0x18 ;  /* 0x0000000a0b0a7291 */ /* 0x001fcc000f8ec0ff */
[----:B------:R-:W-:-:S05]  /*0de0*/  LEA R8, R46, UR10, 0x9 ;  /* 0x0000000a2e087c11 */ /* 0x000fca000f8e48ff */
[----:B------:R-:W-:-:S05]  /*0df0*/  IMAD R7, R51, 0x4, R8 ;  /* 0x0000000433077824 */ /* 0x000fca00078e0208 */
[----:B--2---:R0:W-:Y:S01]  /*0e00*/  STS [R7], R6 ;  /* 0x0000000607007388 */ /* 0x0041e20000000800 */
[----:B------:R-:W-:Y:S05]  /*0e10*/  @!P1 BRA `(.L_x_8) ;  /* 0x0000000000709947 */ /* 0x000fea0003800000 */
[----:B------:R-:W-:Y:S01]  /*0e20*/  SHF.R.U32.HI R3, RZ, 0x7, R48 ;  /* 0x00000007ff037819 */ /* 0x000fe20000011630 */
[----:B------:R-:W-:Y:S01]  /*0e30*/  BSSY.RECONVERGENT B1, `(.L_x_9) ;  /* 0x0000009000017945 */ /* 0x000fe20003800200 */
[----:B------:R-:W-:Y:S02]  /*0e40*/  IMAD.MOV.U32 R4, RZ, RZ, RZ ;  /* 0x000000ffff047224 */ /* 0x000fe400078e00ff */
[C---:B------:R-:W-:Y:S02]  /*0e50*/  ISETP.GE.OR P1, PT, R3.reuse, UR18, P0 ;  /* 0x0000001203007c0c */ /* 0x040fe40008726670 */
[----:B0-----:R-:W-:-:S11]  /*0e60*/  LEA R7, R3, R44, 0x9 ;  /* 0x0000002c03077211 */ /* 0x001fd600078e48ff */
[----:B------:R-:W-:Y:S05]  /*0e70*/  @P1 BRA `(.L_x_10) ;  /* 0x0000000000101947 */ /* 0x000fea0003800000 */
[----:B------:R-:W-:Y:S02]  /*0e80*/  IMAD.MOV.U32 R5, RZ, RZ, 0x4 ;  /* 0x00000004ff057424 */ /* 0x000fe400078e00ff */
[----:B------:R-:W-:-:S04]  /*0e90*/  IMAD R4, R3, UR14, R51 ;  /* 0x0000000e03047c24 */ /* 0x000fc8000f8e0233 */
[----:B------:R-:W-:-:S06]  /*0ea0*/  IMAD.WIDE R4, R4, R5, UR8 ;  /* 0x0000000804047e25 */ /* 0x000fcc000f8e0205 */
[----:B------:R0:W5:Y:S02]  /*0eb0*/  LDG.E R4, desc[UR16][R4.64] ;  /* 0x0000001004047981 */ /* 0x000164000c1e1900 */
.L_x_10:
[----:B------:R-:W-:Y:S05]  /*0ec0*/  BSYNC.RECONVERGENT B1 ;  /* 0x0000000000017941 */ /* 0x000fea0003800200 */
.L_x_9:
[----:B-----5:R1:W-:Y:S01]  /*0ed0*/  STS [R7], R4 ;  /* 0x0000000407007388 */ /* 0x0203e20000000800 */
[----:B------:R-:W-:Y:S02]  /*0ee0*/  ISETP.NE.AND P1, PT, R50, 0x2, PT ;  /* 0x000000023200780c */ /* 0x000fe40003f25270 */
[----:B------:R-:W-:-:S11]  /*0ef0*/  MOV R3, R47 ;  /* 0x0000002f00037202 */ /* 0x000fd60000000f00 */
[----:B-1----:R-:W-:Y:S05]  /*0f00*/  @!P1 BRA `(.L_x_8) ;  /* 0x0000000000349947 */ /* 0x002fea0003800000 */
[----:B------:R-:W-:Y:S01]  /*0f10*/  SHF.R.U32.HI R3, RZ, 0x7, R47 ;  /* 0x00000007ff037819 */ /* 0x000fe2000001162f */
[----:B------:R-:W-:Y:S01]  /*0f20*/  BSSY.RECONVERGENT B1, `(.L_x_11) ;  /* 0x0000009000017945 */ /* 0x000fe20003800200 */
[----:B------:R-:W-:Y:S02]  /*0f30*/  IMAD.MOV.U32 R4, RZ, RZ, RZ ;  /* 0x000000ffff047224 */ /* 0x000fe400078e00ff */
[C---:B------:R-:W-:Y:S01]  /*0f40*/  ISETP.GE.OR P0, PT, R3.reuse, UR18, P0 ;  /* 0x0000001203007c0c */ /* 0x040fe20008706670 */
[----:B------:R-:W-:-:S12]  /*0f50*/  IMAD R7, R3, 0x200, R44 ;  /* 0x0000020003077824 */ /* 0x000fd800078e022c */
[----:B------:R-:W-:Y:S05]  /*0f60*/  @P0 BRA `(.L_x_12) ;  /* 0x0000000000100947 */ /* 0x000fea0003800000 */
[----:B0-----:R-:W-:Y:S02]  /*0f70*/  HFMA2 R5, -RZ, RZ, 0, 2.384185791015625e-07 ;  /* 0x00000004ff057431 */ /* 0x001fe400000001ff */
[----:B------:R-:W-:-:S04]  /*0f80*/  IMAD R4, R3, UR14, R51 ;  /* 0x0000000e03047c24 */ /* 0x000fc8000f8e0233 */
[----:B------:R-:W-:-:S06]  /*0f90*/  IMAD.WIDE R4, R4, R5, UR8 ;  /* 0x0000000804047e25 */ /* 0x000fcc000f8e0205 */
[----:B------:R1:W5:Y:S02]  /*0fa0*/  LDG.E R4, desc[UR16][R4.64] ;  /* 0x0000001004047981 */ /* 0x000364000c1e1900 */
.L_x_12:
[----:B------:R-:W-:Y:S05]  /*0fb0*/  BSYNC.RECONVERGENT B1 ;  /* 0x0000000000017941 */ /* 0x000fea0003800200 */
.L_x_11:
[----:B-----5:R2:W-:Y:S01]  /*0fc0*/  STS [R7], R4 ;  /* 0x0000000407007388 */ /* 0x0205e20000000800 */
[----:B------:R-:W-:-:S07]  /*0fd0*/  IMAD.MOV.U32 R3, RZ, RZ, R0 ;  /* 0x000000ffff037224 */ /* 0x000fce00078e0000 */
.L_x_8:
[----:B------:R-:W-:Y:S05]  /*0fe0*/  BSYNC.RECONVERGENT B0 ;  /* 0x0000000000007941 */ /* 0x000fea0003800200 */
.L_x_7:
[----:B------:R-:W-:Y:S01]  /*0ff0*/  BSSY.RECONVERGENT B0, `(.L_x_13) ;  /* 0x0000031000007945 */ /* 0x000fe20003800200 */
[----:B------:R-:W-:-:S13]  /*1000*/  ISETP.GE.AND P4, PT, R51, R2, PT ;  /* 0x000000023300720c */ /* 0x000fda0003f86270 */
.L_x_14:
[C---:B----4-:R-:W-:Y:S01]  /*1010*/  VIADD R0, R3.reuse, 0x100 ;  /* 0x0000010003007836 */ /* 0x050fe20000000000 */
[C---:B--2---:R-:W-:Y:S01]  /*1020*/  IADD3 R4, PT, PT, R3.reuse, 0x200, RZ ;  /* 0x0000020003047810 */ /* 0x044fe20007ffe0ff */
[----:B01----:R-:W-:Y:S01]  /*1030*/  VIADD R5, R3, 0x300 ;  /* 0x0000030003057836 */ /* 0x003fe20000000000 */
[----:B------:R-:W-:Y:S01]  /*1040*/  SHF.R.U32.HI R13, RZ, 0x7, R3 ;  /* 0x00000007ff0d7819 */ /* 0x000fe20000011603 */
[----:B------:R-:W-:Y:S01]  /*1050*/  HFMA2 R9, -RZ, RZ, 0, 2.384185791015625e-07 ;  /* 0x00000004ff097431 */ /* 0x000fe200000001ff */
[----:B------:R-:W-:Y:S01]  /*1060*/  ISETP.GE.AND P0, PT, R51, R2, PT ;  /* 0x000000023300720c */ /* 0x000fe20003f06270 */
[----:B------:R-:W-:Y:S01]  /*1070*/  IMAD.MOV.U32 R7, RZ, RZ, 0x4 ;  /* 0x00000004ff077424 */ /* 0x000fe200078e00ff */
[----:B------:R-:W-:Y:S01]  /*1080*/  SHF.R.U32.HI R15, RZ, 0x7, R0 ;  /* 0x00000007ff0f7819 */ /* 0x000fe20000011600 */
[----:B------:R-:W-:Y:S01]  /*1090*/  IMAD.MOV.U32 R11, RZ, RZ, 0x4 ;  /* 0x00000004ff0b7424 */ /* 0x000fe200078e00ff */
[----:B------:R-:W-:Y:S01]  /*10a0*/  SHF.R.U32.HI R17, RZ, 0x7, R4 ;  /* 0x00000007ff117819 */ /* 0x000fe20000011604 */
[----:B------:R-:W-:Y:S01]  /*10b0*/  IMAD.MOV.U32 R12, RZ, RZ, RZ ;  /* 0x000000ffff0c7224 */ /* 0x000fe200078e00ff */
[----:B------:R-:W-:Y:S01]  /*10c0*/  SHF.R.U32.HI R19, RZ, 0x7, R5 ;  /* 0x00000007ff137819 */ /* 0x000fe20000011605 */
[----:B------:R-:W-:Y:S01]  /*10d0*/  IMAD.MOV.U32 R5, RZ, RZ, 0x4 ;  /* 0x00000004ff057424 */ /* 0x000fe200078e00ff */
[----:B------:R-:W-:Y:S01]  /*10e0*/  ISETP.GE.OR P1, PT, R13, UR18, P4 ;  /* 0x000000120d007c0c */ /* 0x000fe2000a726670 */
[----:B------:R-:W-:Y:S01]  /*10f0*/  IMAD.MOV.U32 R14, RZ, RZ, RZ ;  /* 0x000000ffff0e7224 */ /* 0x000fe200078e00ff */
[----:B------:R-:W-:-:S02]  /*1100*/  ISETP.GE.OR P2, PT, R15, UR18, P0 ;  /* 0x000000120f007c0c */ /* 0x000fc40008746670 */
[----:B------:R-:W-:Y:S02]  /*1110*/  ISETP.GE.OR P3, PT, R17, UR18, P0 ;  /* 0x0000001211007c0c */ /* 0x000fe40008766670 */
[----:B------:R-:W-:Y:S02]  /*1120*/  ISETP.GE.OR P0, PT, R19, UR18, P0 ;  /* 0x0000001213007c0c */ /* 0x000fe40008706670 */
[----:B------:R-:W-:Y:S02]  /*1130*/  MOV R0, RZ ;  /* 0x000000ff00007202 */ /* 0x000fe40000000f00 */
[----:B------:R-:W-:-:S03]  /*1140*/  MOV R16, RZ ;  /* 0x000000ff00107202 */ /* 0x000fc60000000f00 */
[----:B------:R-:W0:Y:S08]  /*1150*/  @!P1 LDC R4, c[0x0][0x39c] ;  /* 0x0000e700ff049b82 */ /* 0x000e300000000800 */
[----:B------:R-:W1:Y:S08]  /*1160*/  @!P2 LDC R6, c[0x0][0x39c] ;  /* 0x0000e700ff06ab82 */ /* 0x000e700000000800 */
[----:B------:R-:W2:Y:S08]  /*1170*/  @!P3 LDC R8, c[0x0][0x39c] ;  /* 0x0000e700ff08bb82 */ /* 0x000eb00000000800 */
[----:B------:R-:W3:Y:S01]  /*1180*/  @!P0 LDC R10, c[0x0][0x39c] ;  /* 0x0000e700ff0a8b82 */ /* 0x000ee20000000800 */
[----:B0-----:R-:W-:-:S04]  /*1190*/  @!P1 IMAD R4, R13, R4, R51 ;  /* 0x000000040d049224 */ /* 0x001fc800078e0233 */
[----:B------:R-:W-:-:S04]  /*11a0*/  @!P1 IMAD.WIDE R4, R4, R5, UR8 ;  /* 0x0000000804049e25 */ /* 0x000fc8000f8e0205 */
[----:B-1----:R-:W-:Y:S01]  /*11b0*/  @!P2 IMAD R6, R15, R6, R51 ;  /* 0x000000060f06a224 */ /* 0x002fe200078e0233 */
[----:B------:R-:W4:Y:S03]  /*11c0*/  @!P1 LDG.E R0, desc[UR16][R4.64] ;  /* 0x0000001004009981 */ /* 0x000f26000c1e1900 */
[----:B------:R-:W-:-:S04]  /*11d0*/  @!P2 IMAD.WIDE R6, R6, R7, UR8 ;  /* 0x000000080606ae25 */ /* 0x000fc8000f8e0207 */
[----:B--2---:R-:W-:Y:S01]  /*11e0*/  @!P3 IMAD R8, R17, R8, R51 ;  /* 0x000000081108b224 */ /* 0x004fe200078e0233 */
[----:B------:R-:W2:Y:S03]  /*11f0*/  @!P2 LDG.E R12, desc[UR16][R6.64] ;  /* 0x00000010060ca981 */ /* 0x000ea6000c1e1900 */
[----:B------:R-:W-:-:S04]  /*1200*/  @!P3 IMAD.WIDE R8, R8, R9, UR8 ;  /* 0x000000080808be25 */ /* 0x000fc8000f8e0209 */
[----:B---3--:R-:W-:Y:S01]  /*1210*/  @!P0 IMAD R10, R19, R10, R51 ;  /* 0x0000000a130a8224 */ /* 0x008fe200078e0233 */
[----:B------:R-:W3:Y:S03]  /*1220*/  @!P3 LDG.E R14, desc[UR16][R8.64] ;  /* 0x00000010080eb981 */ /* 0x000ee6000c1e1900 */
[----:B------:R-:W-:-:S05]  /*1230*/  @!P0 IMAD.WIDE R10, R10, R11, UR8 ;  /* 0x000000080a0a8e25 */ /* 0x000fca000f8e020b */
[----:B------:R-:W5:Y:S01]  /*1240*/  @!P0 LDG.E R16, desc[UR16][R10.64] ;  /* 0x000000100a108981 */ /* 0x000f62000c1e1900 */
[--C-:B------:R-:W-:Y:S01]  /*1250*/  IMAD R13, R13, 0x200, R44.reuse ;  /* 0x000002000d0d7824 */ /* 0x100fe200078e022c */
[----:B------:R-:W-:Y:S01]  /*1260*/  LEA R17, R17, R44, 0x9 ;  /* 0x0000002c11117211 */ /* 0x000fe200078e48ff */
[--C-:B------:R-:W-:Y:S02]  /*1270*/  IMAD R15, R15, 0x200, R44.reuse ;  /* 0x000002000f0f7824 */ /* 0x100fe400078e022c */
[----:B------:R-:W-:Y:S01]  /*1280*/  IMAD R19, R19, 0x200, R44 ;  /* 0x0000020013137824 */ /* 0x000fe200078e022c */
[C---:B------:R-:W-:Y:S01]  /*1290*/  ISETP.GE.U32.AND P0, PT, R3.reuse, 0xc00, PT ;  /* 0x00000c000300780c */ /* 0x040fe20003f06070 */
[----:B------:R-:W-:Y:S01]  /*12a0*/  VIADD R3, R3, 0x400 ;  /* 0x0000040003037836 */ /* 0x000fe20000000000 */
[----:B----4-:R4:W-:Y:S04]  /*12b0*/  STS [R13], R0 ;  /* 0x000000000d007388 */ /* 0x0109e80000000800 */
[----:B--2---:R4:W-:Y:S04]  /*12c0*/  STS [R15], R12 ;  /* 0x0000000c0f007388 */ /* 0x0049e80000000800 */
[----:B---3--:R4:W-:Y:S04]  /*12d0*/  STS [R17], R14 ;  /* 0x0000000e11007388 */ /* 0x0089e80000000800 */
[----:B-----5:R4:W-:Y:S01]  /*12e0*/  STS [R19], R16 ;  /* 0x0000001013007388 */ /* 0x0209e20000000800 */
[----:B------:R-:W-:Y:S05]  /*12f0*/  @!P0 BRA `(.L_x_14) ;  /* 0xfffffffc00448947 */ /* 0x000fea000383ffff */
[----:B------:R-:W-:Y:S05]  /*1300*/  BSYNC.RECONVERGENT B0 ;  /* 0x0000000000007941 */ /* 0x000fea0003800200 */
.L_x_13:
[----:B------:R-:W-:Y:S01]  /*1310*/  BAR.SYNC.DEFER_BLOCKING 0x0 ;  /* 0x0000000000007b1d */ /* 0x000fe20000010000 */
[----:B------:R-:W-:-:S07]  /*1320*/  MOV R54, R56 ;  /* 0x0000003800367202 */ /* 0x000fce0000000f00 */
[----:B------:R-:W0:Y:S01]  /*1330*/  S2UR UR11, SR_CgaCtaId ;  /* 0x00000000000b79c3 */ /* 0x000e220000008800 */
[----:B------:R-:W-:Y:S01]  /*1340*/  BSSY.RECONVERGENT B0, `(.L_x_15) ;  /* 0x0000053000007945 */ /* 0x000fe20003800200 */
[----:B------:R-:W-:Y:S01]  /*1350*/  UMOV UR10, 0x400 ;  /* 0x00000400000a7882 */ /* 0x000fe20000000000 */
[----:B------:R1:W2:Y:S04]  /*1360*/  LDS R45, [R55+UR5] ;  /* 0x00000005372d7984 */ /* 0x0002a80008000800 */
[----:B------:R1:W3:Y:S01]  /*1370*/  LDS R42, [R55+UR5+0x200] ;  /* 0x00020005372a7984 */ /* 0x0002e20008000800 */
[----:B0-----:R-:W-:-:S03]  /*1380*/  ULEA UR10, UR11, UR10, 0x18 ;  /* 0x0000000a0b0a7291 */ /* 0x001fc6000f8ec0ff */
[----:B------:R1:W0:Y:S04]  /*1390*/  LDS R43, [R55+UR5+0x400] ;  /* 0x00040005372b7984 */ /* 0x0002280008000800 */
[----:B----4-:R1:W4:Y:S04]  /*13a0*/  LDS R0, [R55+UR5+0x600] ;  /* 0x0006000537007984 */ /* 0x0103280008000800 */
[----:B------:R1:W0:Y:S04]  /*13b0*/  LDS R3, [R55+UR5+0x800] ;  /* 0x0008000537037984 */ /* 0x0002280008000800 */
        /* <DEDUP_REMOVED lines=26> */
[----:B--234-:R1:W0:Y:S02]  /*1560*/  LDS R40, [R55+UR5+0x3e00] ;  /* 0x003e000537287984 */ /* 0x01c2240008000800 */
.L_x_16:
[----:B--2---:R-:W-:-:S05]  /*1570*/  SHF.R.U32.HI R12, RZ, 0x8, R54 ;  /* 0x00000008ff0c7819 */ /* 0x004fca0000011636 */
[----:B------:R-:W-:-:S05]  /*1580*/  IMAD R53, R12, 0x4, R1 ;  /* 0x000000040c357824 */ /* 0x000fca00078e0201 */
[----:B------:R-:W2:Y:S01]  /*1590*/  LDL R20, [R53] ;  /* 0x0000000035147983 */ /* 0x000ea20000100800 */
[C---:B------:R-:W-:Y:S02]  /*15a0*/  LOP3.LUT R57, R54.reuse, 0xffffff80, RZ, 0xc0, !PT ;  /* 0xffffff8036397812 */ /* 0x040fe400078ec0ff */
[C---:B------:R-:W-:Y:S01]  /*15b0*/  ISETP.GE.U32.AND P0, PT, R54.reuse, 0x3f00, PT ;  /* 0x00003f003600780c */ /* 0x040fe20003f06070 */
[----:B------:R-:W-:Y:S02]  /*15c0*/  VIADD R54, R54, 0x100 ;  /* 0x0000010036367836 */ /* 0x000fe40000000000 */
[----:B------:R-:W2:Y:S04]  /*15d0*/  LDS.128 R12, [R57+UR10] ;  /* 0x0000000a390c7984 */ /* 0x000ea80008000c00 */
[----:B------:R-:W3:Y:S01]  /*15e0*/  LDS.128 R16, [R57+UR10+0x10] ;  /* 0x0000100a39107984 */ /* 0x000ee20008000c00 */
[----:B--2---:R-:W-:-:S03]  /*15f0*/  FFMA R59, R45, R12, R20 ;  /* 0x0000000c2d3b7223 */ /* 0x004fc60000000014 */
[----:B------:R-:W2:Y:S01]  /*1600*/  LDS.128 R20, [R57+UR10+0x20] ;  /* 0x0000200a39147984 */ /* 0x000ea20008000c00 */
[----:B------:R-:W-:-:S04]  /*1610*/  FFMA R12, R42, R13, R59 ;  /* 0x0000000d2a0c7223 */ /* 0x000fc8000000003b */
[----:B0-----:R-:W-:-:S04]  /*1620*/  FFMA R13, R43, R14, R12 ;  /* 0x0000000e2b0d7223 */ /* 0x001fc8000000000c */
[----:B------:R-:W-:-:S04]  /*1630*/  FFMA R12, R0, R15, R13 ;  /* 0x0000000f000c7223 */ /* 0x000fc8000000000d */
[----:B---3--:R-:W-:Y:S02]  /*1640*/  FFMA R59, R3, R16, R12 ;  /* 0x00000010033b7223 */ /* 0x008fe4000000000c */
[----:B------:R-:W0:Y:S02]  /*1650*/  LDS.128 R12, [R57+UR10+0x30] ;  /* 0x0000300a390c7984 */ /* 0x000e240008000c00 */
[----:B------:R-:W-:-:S04]  /*1660*/  FFMA R16, R2, R17, R59 ;  /* 0x0000001102107223 */ /* 0x000fc8000000003b */
[----:B------:R-:W-:-:S04]  /*1670*/  FFMA R17, R5, R18, R16 ;  /* 0x0000001205117223 */ /* 0x000fc80000000010 */
[----:B------:R-:W-:-:S04]  /*1680*/  FFMA R16, R4, R19, R17 ;  /* 0x0000001304107223 */ /* 0x000fc80000000011 */
[----:B--2---:R-:W-:Y:S02]  /*1690*/  FFMA R59, R7, R20, R16 ;  /* 0x00000014073b7223 */ /* 0x004fe40000000010 */
[----:B------:R-:W2:Y:S02]  /*16a0*/  LDS.128 R16, [R57+UR10+0x40] ;  /* 0x0000400a39107984 */ /* 0x000ea40008000c00 */
[----:B------:R-:W-:-:S04]  /*16b0*/  FFMA R20, R6, R21, R59 ;  /* 0x0000001506147223 */ /* 0x000fc8000000003b */
[----:B------:R-:W-:-:S04]  /*16c0*/  FFMA R21, R9, R22, R20 ;  /* 0x0000001609157223 */ /* 0x000fc80000000014 */
[----:B------:R-:W-:-:S04]  /*16d0*/  FFMA R20, R8, R23, R21 ;  /* 0x0000001708147223 */ /* 0x000fc80000000015 */
[----:B0-----:R-:W-:-:S04]  /*16e0*/  FFMA R21, R11, R12, R20 ;  /* 0x0000000c0b157223 */ /* 0x001fc80000000014 */
[----:B------:R-:W-:Y:S02]  /*16f0*/  FFMA R12, R10, R13, R21 ;  /* 0x0000000d0a0c7223 */ /* 0x000fe40000000015 */
[----:B------:R-:W0:Y:S02]  /*1700*/  LDS.128 R20, [R57+UR10+0x50] ;  /* 0x0000500a39147984 */ /* 0x000e240008000c00 */
[----:B------:R-:W-:-:S04]  /*1710*/  FFMA R13, R25, R14, R12 ;  /* 0x0000000e190d7223 */ /* 0x000fc8000000000c */
[----:B------:R-:W-:-:S04]  /*1720*/  FFMA R12, R24, R15, R13 ;  /* 0x0000000f180c7223 */ /* 0x000fc8000000000d */
[----:B--2---:R-:W-:Y:S02]  /*1730*/  FFMA R59, R27, R16, R12 ;  /* 0x000000101b3b7223 */ /* 0x004fe4000000000c */
[----:B------:R-:W2:Y:S02]  /*1740*/  LDS.128 R12, [R57+UR10+0x60] ;  /* 0x0000600a390c7984 */ /* 0x000ea40008000c00 */
[----:B------:R-:W-:-:S04]  /*1750*/  FFMA R16, R26, R17, R59 ;  /* 0x000000111a107223 */ /* 0x000fc8000000003b */
[----:B------:R-:W-:-:S04]  /*1760*/  FFMA R17, R29, R18, R16 ;  /* 0x000000121d117223 */ /* 0x000fc80000000010 */
[----:B------:R-:W-:Y:S02]  /*1770*/  FFMA R58, R28, R19, R17 ;  /* 0x000000131c3a7223 */ /* 0x000fe40000000011 */
[----:B------:R-:W3:Y:S02]  /*1780*/  LDS.128 R16, [R57+UR10+0x70] ;  /* 0x0000700a39107984 */ /* 0x000ee40008000c00 */
[----:B0-----:R-:W-:-:S04]  /*1790*/  FFMA R59, R31, R20, R58 ;  /* 0x000000141f3b7223 */ /* 0x001fc8000000003a */
[----:B------:R-:W-:-:S04]  /*17a0*/  FFMA R20, R30, R21, R59 ;  /* 0x000000151e147223 */ /* 0x000fc8000000003b */
[----:B------:R-:W-:-:S04]  /*17b0*/  FFMA R21, R33, R22, R20 ;  /* 0x0000001621157223 */ /* 0x000fc80000000014 */
[----:B------:R-:W-:-:S04]  /*17c0*/  FFMA R20, R32, R23, R21 ;  /* 0x0000001720147223 */ /* 0x000fc80000000015 */
[----:B--2---:R-:W-:-:S04]  /*17d0*/  FFMA R21, R35, R12, R20 ;  /* 0x0000000c23157223 */ /* 0x004fc80000000014 */
[----:B------:R-:W-:-:S04]  /*17e0*/  FFMA R12, R34, R13, R21 ;  /* 0x0000000d220c7223 */ /* 0x000fc80000000015 */
[----:B------:R-:W-:-:S04]  /*17f0*/  FFMA R13, R37, R14, R12 ;  /* 0x0000000e250d7223 */ /* 0x000fc8000000000c */
[----:B------:R-:W-:-:S04]  /*1800*/  FFMA R12, R36, R15, R13 ;  /* 0x0000000f240c7223 */ /* 0x000fc8000000000d */
[----:B---3--:R-:W-:-:S04]  /*1810*/  FFMA R13, R39, R16, R12 ;  /* 0x00000010270d7223 */ /* 0x008fc8000000000c */
[----:B------:R-:W-:-:S04]  /*1820*/  FFMA R12, R38, R17, R13 ;  /* 0x00000011260c7223 */ /* 0x000fc8000000000d */
[----:B------:R-:W-:-:S04]  /*1830*/  FFMA R13, R41, R18, R12 ;  /* 0x00000012290d7223 */ /* 0x000fc8000000000c */
[----:B------:R-:W-:-:S05]  /*1840*/  FFMA R12, R40, R19, R13 ;  /* 0x00000013280c7223 */ /* 0x000fca000000000d */
[----:B------:R2:W-:Y:S01]  /*1850*/  STL [R53], R12 ;  /* 0x0000000c35007387 */ /* 0x0005e20000100800 */
[----:B------:R-:W-:Y:S05]  /*1860*/  @!P0 BRA `(.L_x_16) ;  /* 0xfffffffc00408947 */ /* 0x000fea000383ffff */
[----:B------:R-:W-:Y:S05]  /*1870*/  BSYNC.RECONVERGENT B0 ;  /* 0x0000000000007941 */ /* 0x000fea0003800200 */
.L_x_15:
[----:B------:R-:W-:Y:S01]  /*1880*/  BAR.SYNC.DEFER_BLOCKING 0x0 ;  /* 0x0000000000007b1d */ /* 0x000fe20000010000 */
[----:B------:R-:W-:-:S04]  /*1890*/  UIADD3 UR6, UP0, UPT, UR6, 0x80, URZ ;  /* 0x0000008006067890 */ /* 0x000fc8000ff1e0ff */
[----:B------:R-:W-:Y:S01]  /*18a0*/  UIADD3.X UR7, UPT, UPT, URZ, UR7, URZ, UP0, !UPT ;  /* 0x00000007ff077290 */ /* 0x000fe200087fe4ff */
[----:B------:R-:W0:Y:S02]  /*18b0*/  LDCU UR10, c[0x0][0x39c] ;  /* 0x00007380ff0a77ac */ /* 0x000e240008000800 */
[----:B0-----:R-:W-:-:S04]  /*18c0*/  USHF.L.U32 UR10, UR10, 0x5, URZ ;  /* 0x000000050a0a7899 */ /* 0x001fc800080006ff */
[----:B------:R-:W-:Y:S01]  /*18d0*/  UIMAD.WIDE UR8, UR10, 0x4, UR8 ;  /* 0x000000040a0878a5 */ /* 0x000fe2000f8e0208 */
[----:B------:R-:W-:Y:S11]  /*18e0*/  BRA.U !UP1, `(.L_x_17) ;  /* 0xffffffed09147547 */ /* 0x000ff6000b83ffff */
.L_x_0:
[----:B------:R-:W-:Y:S01]  /*18f0*/  SHF.R.U32.HI R0, RZ, 0x8, R56 ;  /* 0x00000008ff007819 */ /* 0x000fe20000011638 */
[----:B------:R-:W0:Y:S01]  /*1900*/  LDCU.64 UR4, c[0x0][0x398] ;  /* 0x00007300ff0477ac */ /* 0x000e220008000a00 */
[----:B------:R-:W-:Y:S01]  /*1910*/  BSSY.RECONVERGENT B0, `(.L_x_18) ;  /* 0x0000021000007945 */ /* 0x000fe20003800200 */
[----:B------:R-:W-:Y:S02]  /*1920*/  LOP3.LUT R10, R56, 0x7f, RZ, 0xc0, !PT ;  /* 0x0000007f380a7812 */ /* 0x000fe400078ec0ff */
[----:B------:R-:W-:-:S04]  /*1930*/  IADD3 R0, PT, PT, -R0, RZ, RZ ;  /* 0x000000ff00007210 */ /* 0x000fc80007ffe1ff */
[----:B------:R-:W-:Y:S01]  /*1940*/  LOP3.LUT P0, R3, R0, 0x3, RZ, 0xc0, !PT ;  /* 0x0000000300037812 */ /* 0x000fe2000780c0ff */
[----:B0-----:R-:W-:Y:S01]  /*1950*/  IMAD.U32 R9, RZ, RZ, UR5 ;  /* 0x00000005ff097e24 */ /* 0x001fe2000f8e00ff */
[----:B------:R-:W-:Y:S02]  /*1960*/  UIADD3 UR4, UPT, UPT, -UR12, UR4, URZ ;  /* 0x000000040c047290 */ /* 0x000fe4000fffe1ff */
[----:B------:R-:W-:Y:S01]  /*1970*/  USHF.R.S32.HI UR5, URZ, 0x1f, UR13 ;  /* 0x0000001fff057899 */ /* 0x000fe2000801140d */
[----:B------:R-:W-:-:S08]  /*1980*/  VIADD R11, R9, -UR15 ;  /* 0x8000000f090b7c36 */ /* 0x000fd00008000000 */
[----:B------:R-:W-:Y:S05]  /*1990*/  @!P0 BRA `(.L_x_19) ;  /* 0x0000000000608947 */ /* 0x000fea0003800000 */
[----:B------:R-:W0:Y:S01]  /*19a0*/  LDC R14, c[0x0][0x39c] ;  /* 0x0000e700ff0e7b82 */ /* 0x000e220000000800 */
[--C-:B------:R-:W-:Y:S01]  /*19b0*/  SHF.R.U32.HI R0, RZ, 0x6, R56.reuse ;  /* 0x00000006ff007819 */ /* 0x100fe20000011638 */
[----:B------:R-:W-:Y:S01]  /*19c0*/  IMAD.MOV R6, RZ, RZ, -R3 ;  /* 0x000000ffff067224 */ /* 0x000fe200078e0a03 */
[----:B------:R-:W-:Y:S02]  /*19d0*/  SHF.R.U32.HI R5, RZ, 0x7, R56 ;  /* 0x00000007ff057819 */ /* 0x000fe40000011638 */
[----:B------:R-:W-:Y:S02]  /*19e0*/  LOP3.LUT R0, R0, 0xc, RZ, 0xc0, !PT ;  /* 0x0000000c00007812 */ /* 0x000fe400078ec0ff */
[----:B------:R-:W-:Y:S01]  /*19f0*/  ISETP.GE.AND P2, PT, R10, R11, PT ;  /* 0x0000000b0a00720c */ /* 0x000fe20003f46270 */
[----:B------:R-:W-:Y:S01]  /*1a00*/  IMAD R4, R9, R5, R10 ;  /* 0x0000000509047224 */ /* 0x000fe200078e020a */
[----:B------:R-:W-:Y:S01]  /*1a10*/  LEA R56, R3, R56, 0x8 ;  /* 0x0000003803387211 */ /* 0x000fe200078e40ff */
[----:B------:R-:W-:-:S10]  /*1a20*/  IMAD.IADD R8, R1, 0x1, R0 ;  /* 0x0000000101087824 */ /* 0x000fd400078e0200 */
.L_x_20:
[----:B------:R-:W-:-:S13]  /*1a30*/  ISETP.GE.OR P0, PT, R5, UR4, P2 ;  /* 0x0000000405007c0c */ /* 0x000fda0009706670 */
[----:B------:R3:W4:Y:S01]  /*1a40*/  @!P0 LDL R7, [R8] ;  /* 0x0000000008078983 */ /* 0x0007220000100800 */
[----:B--2---:R-:W2:Y:S01]  /*1a50*/  @!P0 LDC.64 R12, c[0x0][0x390] ;  /* 0x0000e400ff0c8b82 */ /* 0x004ea20000000a00 */
[----:B------:R-:W-:Y:S01]  /*1a60*/  @!P0 IADD3 R0, P1, PT, R4, UR13, RZ ;  /* 0x0000000d04008c10 */ /* 0x000fe2000ff3e0ff */
[----:B0-----:R-:W-:Y:S01]  /*1a70*/  IMAD.MOV.U32 R9, RZ, RZ, R14 ;  /* 0x000000ffff097224 */ /* 0x001fe200078e000e */
[----:B------:R-:W-:Y:S01]  /*1a80*/  IADD3 R6, PT, PT, R6, 0x1, RZ ;  /* 0x0000000106067810 */ /* 0x000fe20007ffe0ff */
[----:B------:R-:W-:Y:S01]  /*1a90*/  VIADD R5, R5, 0x2 ;  /* 0x0000000205057836 */ /* 0x000fe20000000000 */
[----:B------:R-:W-:Y:S01]  /*1aa0*/  @!P0 LEA.HI.X.SX32 R3, R4, UR5, 0x1, P1 ;  /* 0x0000000504038c11 */ /* 0x000fe200088f0eff */
[----:B------:R-:W-:Y:S01]  /*1ab0*/  IMAD R4, R9, 0x2, R4 ;  /* 0x0000000209047824 */ /* 0x000fe200078e0204 */
[----:B---3--:R-:W-:Y:S02]  /*1ac0*/  IADD3 R8, PT, PT, R8, 0x4, RZ ;  /* 0x0000000408087810 */ /* 0x008fe40007ffe0ff */
[----:B--2---:R-:W-:-:S04]  /*1ad0*/  @!P0 LEA R2, P1, R0, R12, 0x2 ;  /* 0x0000000c00028211 */ /* 0x004fc800078210ff */
[----:B------:R-:W-:-:S05]  /*1ae0*/  @!P0 LEA.HI.X R3, R0, R13, R3, 0x2, P1 ;  /* 0x0000000d00038211 */ /* 0x000fca00008f1403 */
[----:B----4-:R3:W-:Y:S01]  /*1af0*/  @!P0 STG.E desc[UR16][R2.64], R7 ;  /* 0x0000000702008986 */ /* 0x0107e2000c101910 */
[----:B------:R-:W-:-:S13]  /*1b00*/  ISETP.NE.AND P0, PT, R6, RZ, PT ;  /* 0x000000ff0600720c */ /* 0x000fda0003f05270 */
[----:B---3--:R-:W-:Y:S05]  /*1b10*/  @P0 BRA `(.L_x_20) ;  /* 0xfffffffc00c40947 */ /* 0x008fea000383ffff */
.L_x_19:
[----:B------:R-:W-:Y:S05]  /*1b20*/  BSYNC.RECONVERGENT B0 ;  /* 0x0000000000007941 */ /* 0x000fea0003800200 */
.L_x_18:
[C---:B------:R-:W-:Y:S01]  /*1b30*/  IADD3 R3, P2, PT, R56.reuse, 0x100, RZ ;  /* 0x0000010038037810 */ /* 0x040fe20007f5e0ff */
[----:B------:R-:W0:Y:S01]  /*1b40*/  LDC R33, c[0x0][0x39c] ;  /* 0x0000e700ff217b82 */ /* 0x000e220000000800 */
[C---:B------:R-:W-:Y:S01]  /*1b50*/  IADD3 R4, P0, PT, R56.reuse, 0x300, RZ ;  /* 0x0000030038047810 */ /* 0x040fe20007f1e0ff */
[C---:B------:R-:W-:Y:S01]  /*1b60*/  VIADD R13, R56.reuse, 0x300 ;  /* 0x00000300380d7836 */ /* 0x040fe20000000000 */
[C---:B------:R-:W-:Y:S01]  /*1b70*/  IADD3 R2, P1, PT, R56.reuse, 0x200, RZ ;  /* 0x0000020038027810 */ /* 0x040fe20007f3e0ff */
[----:B------:R-:W-:Y:S01]  /*1b80*/  IMAD.X R0, RZ, RZ, RZ, P2 ;  /* 0x000000ffff007224 */ /* 0x000fe200010e06ff */
[C---:B------:R-:W-:Y:S01]  /*1b90*/  IADD3 R15, PT, PT, R56.reuse, 0x200, RZ ;  /* 0x00000200380f7810 */ /* 0x040fe20007ffe0ff */
[----:B------:R-:W-:Y:S01]  /*1ba0*/  IMAD.X R7, RZ, RZ, RZ, P0 ;  /* 0x000000ffff077224 */ /* 0x000fe200000e06ff */
[----:B------:R-:W-:Y:S01]  /*1bb0*/  IADD3.X R5, PT, PT, RZ, RZ, RZ, P1, !PT ;  /* 0x000000ffff057210 */ /* 0x000fe20000ffe4ff */
[----:B------:R-:W-:Y:S01]  /*1bc0*/  VIADD R17, R56, 0x100 ;  /* 0x0000010038117836 */ /* 0x000fe20000000000 */
[----:B------:R-:W-:-:S02]  /*1bd0*/  SHF.R.U64 R3, R3, 0x6, R0 ;  /* 0x0000000603037819 */ /* 0x000fc40000001200 */
[----:B------:R-:W-:Y:S02]  /*1be0*/  SHF.R.U64 R0, R56, 0x6, RZ ;  /* 0x0000000638007819 */ /* 0x000fe400000012ff */
[----:B------:R-:W-:Y:S02]  /*1bf0*/  SHF.R.U64 R2, R2, 0x6, R5 ;  /* 0x0000000602027819 */ /* 0x000fe40000001205 */
[----:B------:R-:W-:Y:S02]  /*1c00*/  LOP3.LUT R0, R0, 0x1c, RZ, 0xc0, !PT ;  /* 0x0000001c00007812 */ /* 0x000fe400078ec0ff */
[----:B------:R-:W-:Y:S02]  /*1c10*/  SHF.R.U64 R4, R4, 0x6, R7 ;  /* 0x0000000604047819 */ /* 0x000fe40000001207 */
[----:B------:R-:W-:Y:S01]  /*1c20*/  SHF.R.U32.HI R19, RZ, 0x7, R56 ;  /* 0x00000007ff137819 */ /* 0x000fe20000011638 */
[----:B------:R-:W-:Y:S01]  /*1c30*/  IMAD.IADD R24, R1, 0x1, R0 ;  /* 0x0000000101187824 */ /* 0x000fe200078e0200 */
[----:B------:R-:W-:-:S02]  /*1c40*/  SHF.R.U32.HI R13, RZ, 0x7, R13 ;  /* 0x00000007ff0d7819 */ /* 0x000fc4000001160d */
[----:B------:R-:W-:Y:S01]  /*1c50*/  SHF.R.U32.HI R15, RZ, 0x7, R15 ;  /* 0x00000007ff0f7819 */ /* 0x000fe2000001160f */
[--C-:B------:R-:W-:Y:S01]  /*1c60*/  IMAD R18, R9, R19, R10.reuse ;  /* 0x0000001309127224 */ /* 0x100fe200078e020a */
[----:B------:R-:W-:Y:S01]  /*1c70*/  SHF.R.U32.HI R17, RZ, 0x7, R17 ;  /* 0x00000007ff117819 */ /* 0x000fe20000011611 */
[-CC-:B--2---:R-:W-:Y:S01]  /*1c80*/  IMAD R12, R13, R9.reuse, R10.reuse ;  /* 0x000000090d0c7224 */ /* 0x184fe200078e020a */
[----:B------:R-:W-:Y:S01]  /*1c90*/  LOP3.LUT R2, R2, 0x3c, RZ, 0xc0, !PT ;  /* 0x0000003c02027812 */ /* 0x000fe200078ec0ff */
[-CC-:B------:R-:W-:Y:S01]  /*1ca0*/  IMAD R14, R15, R9.reuse, R10.reuse ;  /* 0x000000090f0e7224 */ /* 0x180fe200078e020a */
[----:B------:R-:W-:Y:S01]  /*1cb0*/  LOP3.LUT R0, R3, 0x3c, RZ, 0xc0, !PT ;  /* 0x0000003c03007812 */ /* 0x000fe200078ec0ff */
[----:B------:R-:W-:Y:S01]  /*1cc0*/  IMAD R16, R17, R9, R10 ;  /* 0x0000000911107224 */ /* 0x000fe200078e020a */
[----:B------:R-:W-:Y:S01]  /*1cd0*/  LOP3.LUT R4, R4, 0x3c, RZ, 0xc0, !PT ;  /* 0x0000003c04047812 */ /* 0x000fe200078ec0ff */
[C---:B------:R-:W-:Y:S01]  /*1ce0*/  IMAD.IADD R28, R1.reuse, 0x1, R2 ;  /* 0x00000001011c7824 */ /* 0x040fe200078e0202 */
[----:B------:R-:W-:Y:S01]  /*1cf0*/  ISETP.GE.AND P1, PT, R10, R11, PT ;  /* 0x0000000b0a00720c */ /* 0x000fe20003f26270 */
[C---:B------:R-:W-:Y:S01]  /*1d00*/  IMAD.IADD R26, R1.reuse, 0x1, R0 ;  /* 0x00000001011a7824 */ /* 0x040fe200078e0200 */
[----:B------:R-:W-:-:S11]  /*1d10*/  IADD3 R29, PT, PT, R1, R4, RZ ;  /* 0x00000004011d7210 */ /* 0x000fd60007ffe0ff */
.L_x_21:
[----:B------:R-:W-:Y:S02]  /*1d20*/  ISETP.GE.AND P0, PT, R10, R11, PT ;  /* 0x0000000b0a00720c */ /* 0x000fe40003f06270 */
[----:B------:R-:W-:Y:S02]  /*1d30*/  ISETP.GE.OR P4, PT, R19, UR4, P1 ;  /* 0x0000000413007c0c */ /* 0x000fe40008f86670 */
[----:B------:R-:W-:Y:S02]  /*1d40*/  ISETP.GE.OR P3, PT, R17, UR4, P0 ;  /* 0x0000000411007c0c */ /* 0x000fe40008766670 */
[----:B------:R-:W-:Y:S02]  /*1d50*/  ISETP.GE.OR P2, PT, R15, UR4, P0 ;  /* 0x000000040f007c0c */ /* 0x000fe40008746670 */
[----:B------:R-:W-:-:S07]  /*1d60*/  ISETP.GE.OR P0, PT, R13, UR4, P0 ;  /* 0x000000040d007c0c */ /* 0x000fce0008706670 */
[----:B------:R-:W2:Y:S01]  /*1d70*/  @!P4 LDL R21, [R24] ;  /* 0x000000001815c983 */ /* 0x000ea20000100800 */
[----:B------:R-:W3:Y:S03]  /*1d80*/  @!P4 LDC.64 R30, c[0x0][0x390] ;  /* 0x0000e400ff1ecb82 */ /* 0x000ee60000000a00 */
[----:B------:R4:W5:Y:S04]  /*1d90*/  @!P3 LDL R23, [R26] ;  /* 0x000000001a17b983 */ /* 0x0009680000100800 */
[----:B------:R-:W5:Y:S01]  /*1da0*/  @!P2 LDL R25, [R28] ;  /* 0x000000001c19a983 */ /* 0x000f620000100800 */
[----:B------:R-:W1:Y:S03]  /*1db0*/  @!P3 LDC.64 R8, c[0x0][0x390] ;  /* 0x0000e400ff08bb82 */ /* 0x000e660000000a00 */
[----:B------:R3:W5:Y:S01]  /*1dc0*/  @!P0 LDL R27, [R29] ;  /* 0x000000001d1b8983 */ /* 0x0007620000100800 */
[----:B------:R-:W-:Y:S01]  /*1dd0*/  @!P4 IADD3 R5, P5, PT, R18, UR13, RZ ;  /* 0x0000000d1205cc10 */ /* 0x000fe2000ffbe0ff */
[----:B------:R-:W-:Y:S01]  /*1de0*/  VIADD R19, R19, 0x8 ;  /* 0x0000000813137836 */ /* 0x000fe20000000000 */
[----:B------:R-:W-:Y:S01]  /*1df0*/  @!P3 IADD3 R0, P6, PT, R16, UR13, RZ ;  /* 0x0000000d1000bc10 */ /* 0x000fe2000ffde0ff */
[----:B------:R-:W-:Y:S01]  /*1e00*/  VIADD R13, R13, 0x8 ;  /* 0x000000080d0d7836 */ /* 0x000fe20000000000 */
[----:B------:R-:W1:Y:S01]  /*1e10*/  @!P2 LDC.64 R6, c[0x0][0x390] ;  /* 0x0000e400ff06ab82 */ /* 0x000e620000000a00 */
[----:B------:R-:W-:Y:S01]  /*1e20*/  @!P4 LEA.HI.X.SX32 R20, R18, UR5, 0x1, P5 ;  /* 0x000000051214cc11 */ /* 0x000fe2000a8f0eff */
[----:B------:R-:W-:Y:S01]  /*1e30*/  VIADD R15, R15, 0x8 ;  /* 0x000000080f0f7836 */ /* 0x000fe20000000000 */
[----:B------:R-:W-:Y:S01]  /*1e40*/  @!P3 LEA.HI.X.SX32 R22, R16, UR5, 0x1, P6 ;  /* 0x000000051016bc11 */ /* 0x000fe2000b0f0eff */
[----:B0-----:R-:W-:Y:S01]  /*1e50*/  IMAD R18, R33, 0x8, R18 ;  /* 0x0000000821127824 */ /* 0x001fe200078e0212 */
[----:B------:R-:W-:Y:S01]  /*1e60*/  IADD3 R17, PT, PT, R17, 0x8, RZ ;  /* 0x0000000811117810 */ /* 0x000fe20007ffe0ff */
[----:B----4-:R-:W-:Y:S01]  /*1e70*/  VIADD R26, R26, 0x10 ;  /* 0x000000101a1a7836 */ /* 0x010fe20000000000 */
[----:B------:R-:W-:Y:S01]  /*1e80*/  IADD3 R24, PT, PT, R24, 0x10, RZ ;  /* 0x0000001018187810 */ /* 0x000fe20007ffe0ff */
[----:B------:R-:W0:Y:S01]  /*1e90*/  @!P0 LDC.64 R2, c[0x0][0x390] ;  /* 0x0000e400ff028b82 */ /* 0x000e220000000a00 */
[----:B---3--:R-:W-:Y:S01]  /*1ea0*/  @!P4 LEA R4, P5, R5, R30, 0x2 ;  /* 0x0000001e0504c211 */ /* 0x008fe200078a10ff */
[----:B------:R-:W-:Y:S01]  /*1eb0*/  VIADD R29, R29, 0x10 ;  /* 0x000000101d1d7836 */ /* 0x000fe20000000000 */
[----:B------:R-:W-:Y:S01]  /*1ec0*/  IADD3 R28, PT, PT, R28, 0x10, RZ ;  /* 0x000000101c1c7810 */ /* 0x000fe20007ffe0ff */
[----:B------:R-:W-:Y:S01]  /*1ed0*/  IMAD R16, R33, 0x8, R16 ;  /* 0x0000000821107824 */ /* 0x000fe200078e0210 */
[----:B------:R-:W-:-:S02]  /*1ee0*/  @!P4 LEA.HI.X R5, R5, R31, R20, 0x2, P5 ;  /* 0x0000001f0505c211 */ /* 0x000fc400028f1414 */
[----:B------:R-:W-:Y:S02]  /*1ef0*/  @!P2 IADD3 R20, P6, PT, R14, UR13, RZ ;  /* 0x0000000d0e14ac10 */ /* 0x000fe4000ffde0ff */
[----:B-1----:R-:W-:-:S04]  /*1f00*/  @!P3 LEA R8, P5, R0, R8, 0x2 ;  /* 0x000000080008b211 */ /* 0x002fc800078a10ff */
[----:B------:R-:W-:Y:S02]  /*1f10*/  @!P3 LEA.HI.X R9, R0, R9, R22, 0x2, P5 ;  /* 0x000000090009b211 */ /* 0x000fe400028f1416 */
[----:B------:R-:W-:Y:S02]  /*1f20*/  @!P2 LEA.HI.X.SX32 R22, R14, UR5, 0x1, P6 ;  /* 0x000000050e16ac11 */ /* 0x000fe4000b0f0eff */
[----:B------:R-:W-:Y:S02]  /*1f30*/  @!P2 LEA R6, P5, R20, R6, 0x2 ;  /* 0x000000061406a211 */ /* 0x000fe400078a10ff */
[----:B------:R-:W-:Y:S02]  /*1f40*/  @!P0 IADD3 R0, P6, PT, R12, UR13, RZ ;  /* 0x0000000d0c008c10 */ /* 0x000fe4000ffde0ff */
[----:B------:R-:W-:Y:S02]  /*1f50*/  @!P2 LEA.HI.X R7, R20, R7, R22, 0x2, P5 ;  /* 0x000000071407a211 */ /* 0x000fe400028f1416 */
[----:B------:R-:W-:Y:S01]  /*1f60*/  @!P0 LEA.HI.X.SX32 R20, R12, UR5, 0x1, P6 ;  /* 0x000000050c148c11 */ /* 0x000fe2000b0f0eff */
[----:B------:R-:W-:Y:S01]  /*1f70*/  IMAD R12, R33, 0x8, R12 ;  /* 0x00000008210c7824 */ /* 0x000fe200078e020c */
[----:B0-----:R-:W-:-:S02]  /*1f80*/  @!P0 LEA R2, P5, R0, R2, 0x2 ;  /* 0x0000000200028211 */ /* 0x001fc400078a10ff */
[----:B------:R-:W-:Y:S02]  /*1f90*/  LEA R14, R33, R14, 0x3 ;  /* 0x0000000e210e7211 */ /* 0x000fe400078e18ff */
[----:B------:R-:W-:Y:S02]  /*1fa0*/  @!P0 LEA.HI.X R3, R0, R3, R20, 0x2, P5 ;  /* 0x0000000300038211 */ /* 0x000fe400028f1414 */
[C---:B------:R-:W-:Y:S01]  /*1fb0*/  IADD3 R0, PT, PT, R56.reuse, 0x400, RZ ;  /* 0x0000040038007810 */ /* 0x040fe20007ffe0ff */
[----:B--2---:R2:W-:Y:S04]  /*1fc0*/  @!P4 STG.E desc[UR16][R4.64], R21 ;  /* 0x000000150400c986 */ /* 0x0045e8000c101910 */
[----:B-----5:R2:W-:Y:S04]  /*1fd0*/  @!P3 STG.E desc[UR16][R8.64], R23 ;  /* 0x000000170800b986 */ /* 0x0205e8000c101910 */
[----:B------:R2:W-:Y:S04]  /*1fe0*/  @!P2 STG.E desc[UR16][R6.64], R25 ;  /* 0x000000190600a986 */ /* 0x0005e8000c101910 */
[----:B------:R2:W-:Y:S01]  /*1ff0*/  @!P0 STG.E desc[UR16][R2.64], R27 ;  /* 0x0000001b02008986 */ /* 0x0005e2000c101910 */
[----:B------:R-:W-:Y:S01]  /*2000*/  ISETP.GE.U32.AND P0, PT, R56, 0x3c00, PT ;  /* 0x00003c003800780c */ /* 0x000fe20003f06070 */
[----:B------:R-:W-:-:S12]  /*2010*/  IMAD.MOV.U32 R56, RZ, RZ, R0 ;  /* 0x000000ffff387224 */ /* 0x000fd800078e0000 */
[----:B--2---:R-:W-:Y:S05]  /*2020*/  @!P0 BRA `(.L_x_21) ;  /* 0xfffffffc003c8947 */ /* 0x004fea000383ffff */
[----:B------:R-:W-:Y:S05]  /*2030*/  EXIT ;  /* 0x000000000000794d */ /* 0x000fea0003800000 */
.L_x_22:
[----:B------:R-:W-:-:S00]  /*2040*/  BRA `(.L_x_22) ;  /* 0xfffffffc00fc7947 */ /* 0x000fc0000383ffff */
[----:B------:R-:W-:-:S00]  /*2050*/  NOP ;  /* 0x0000000000007918 */ /* 0x000fc00000000000 */
        /* <DEDUP_REMOVED lines=10> */
.L_x_31:


//--------------------- .text._Z16matmul_v2_kernelILi32EEvPKfS1_Pfiii --------------------------
	.section	.text._Z16matmul_v2_kernelILi32EEvPKfS1_Pfiii,"ax",@progbits
	.align	128
        .global         _Z16matmul_v2_kernelILi32EEvPKfS1_Pfiii
        .type           _Z16matmul_v2_kernelILi32EEvPKfS1_Pfiii,@function
        .size           _Z16matmul_v2_kernelILi32EEvPKfS1_Pfiii,(.L_x_32 - _Z16matmul_v2_kernelILi32EEvPKfS1_Pfiii)
        .other          _Z16matmul_v2_kernelILi32EEvPKfS1_Pfiii,@"STO_CUDA_ENTRY STV_DEFAULT"
_Z16matmul_v2_kernelILi32EEvPKfS1_Pfiii:
.text._Z16matmul_v2_kernelILi32EEvPKfS1_Pfiii:
[----:B------:R-:W-:Y:S08]  /*0000*/  LDC R1, c[0x0][0x37c] ;  /* 0x0000df00ff017b82 */ /* 0x000ff00000000800 */
[----:B------:R-:W0:Y:S01]  /*0010*/  LDC R4, c[0x0][0x3a0] ;  /* 0x0000e800ff047b82 */ /* 0x000e220000000800 */
[----:B------:R-:W1:Y:S01]  /*0020*/  S2R R20, SR_CTAID.X ;  /* 0x0000000000147919 */ /* 0x000e620000002500 */
[----:B------:R-:W2:Y:S01]  /*0030*/  LDCU.64 UR10, c[0x0][0x358] ;  /* 0x00006b00ff0a77ac */ /* 0x000ea20008000a00 */
[----:B------:R-:W-:Y:S01]  /*0040*/  HFMA2 R11, -RZ, RZ, 0, 0 ;  /* 0x00000000ff0b7431 */ /* 0x000fe200000001ff */
[----:B------:R-:W3:Y:S04]  /*0050*/  S2R R0, SR_TID.X ;  /* 0x0000000000007919 */ /* 0x000ee80000002100 */
[----:B------:R-:W4:Y:S01]  /*0060*/  S2UR UR5, SR_CTAID.Y ;  /* 0x00000000000579c3 */ /* 0x000f220000002600 */
[----:B------:R-:W0:Y:S02]  /*0070*/  S2R R3, SR_TID.Y ;  /* 0x0000000000037919 */ /* 0x000e240000002200 */
[----:B0-----:R-:W-:Y:S01]  /*0080*/  ISETP.GE.AND P0, PT, R4, 0x1, PT ;  /* 0x000000010400780c */ /* 0x001fe20003f06270 */
[----:B----4-:R-:W-:Y:S01]  /*0090*/  USHF.L.U32 UR5, UR5, 0x5, URZ ;  /* 0x0000000505057899 */ /* 0x010fe200080006ff */
[----:B-1----:R-:W-:-:S05]  /*00a0*/  SHF.L.U32 R20, R20, 0x5, RZ ;  /* 0x0000000514147819 */ /* 0x002fca00000006ff */
[----:B------:R-:W-:-:S06]  /*00b0*/  IMAD R19, R4, UR5, RZ ;  /* 0x0000000504137c24 */ /* 0x000fcc000f8e02ff */
[----:B--23--:R-:W-:Y:S05]  /*00c0*/  @!P0 BRA `(.L_x_23) ;  /* 0x0000000400dc8947 */ /* 0x00cfea0003800000 */
[----:B------:R-:W0:Y:S01]  /*00d0*/  LDC.64 R6, c[0x0][0x398] ;  /* 0x0000e600ff067b82 */ /* 0x000e220000000a00 */
[----:B------:R-:W1:Y:S01]  /*00e0*/  LDCU.128 UR12, c[0x0][0x380] ;  /* 0x00007000ff0c77ac */ /* 0x000e620008000c00 */
[----:B------:R-:W-:Y:S01]  /*00f0*/  IMAD R4, R3, R4, R0 ;  /* 0x0000000403047224 */ /* 0x000fe200078e0200 */
[----:B------:R-:W-:-:S03]  /*0100*/  UMOV UR4, 0x400 ;  /* 0x0000040000047882 */ /* 0x000fc60000000000 */
[----:B------:R-:W-:Y:S01]  /*0110*/  IMAD.WIDE.U32 R4, R4, 0x4, RZ ;  /* 0x0000000404047825 */ /* 0x000fe200078e00ff */
[----:B------:R-:W2:Y:S01]  /*0120*/  LDCU UR8, c[0x0][0x3a0] ;  /* 0x00007400ff0877ac */ /* 0x000ea20008000800 */
[----:B------:R-:W3:Y:S01]  /*0130*/  S2UR UR6, SR_CgaCtaId ;  /* 0x00000000000679c3 */ /* 0x000ee20000008800 */
[----:B------:R-:W4:Y:S01]  /*0140*/  LDCU UR9, c[0x0][0x3a0] ;  /* 0x00007400ff0977ac */ /* 0x000f220008000800 */
[----:B------:R-:W-:-:S03]  /*0150*/  IMAD.WIDE R4, R19, 0x4, R4 ;  /* 0x0000000413047825 */ /* 0x000fc600078e0204 */
[----:B-1----:R-:W-:-:S04]  /*0160*/  IADD3 R4, P0, PT, R4, UR12, RZ ;  /* 0x0000000c04047c10 */ /* 0x002fc8000ff1e0ff */
[----:B------:R-:W-:Y:S01]  /*0170*/  IADD3.X R5, PT, PT, R5, UR13, RZ, P0, !PT ;  /* 0x0000000d05057c10 */ /* 0x000fe200087fe4ff */
[-C--:B0-----:R-:W-:Y:S01]  /*0180*/  IMAD R8, R3, R7.reuse, R0 ;  /* 0x0000000703087224 */ /* 0x081fe200078e0200 */
[----:B------:R-:W-:Y:S02]  /*0190*/  IADD3 R11, PT, PT, -R20, R7, RZ ;  /* 0x00000007140b7210 */ /* 0x000fe40007ffe1ff */
[----:B------:R-:W-:Y:S01]  /*01a0*/  IADD3 R18, PT, PT, R6, -UR5, RZ ;  /* 0x8000000506127c10 */ /* 0x000fe2000fffe0ff */
[----:B------:R-:W-:Y:S01]  /*01b0*/  IMAD.WIDE R8, R8, 0x4, RZ ;  /* 0x0000000408087825 */ /* 0x000fe200078e02ff */
[----:B------:R-:W-:Y:S02]  /*01c0*/  ISETP.GE.AND P1, PT, R0, R11, PT ;  /* 0x0000000b0000720c */ /* 0x000fe40003f26270 */
[----:B------:R-:W-:Y:S01]  /*01d0*/  SHF.L.U32 R2, R7, 0x5, RZ ;  /* 0x0000000507027819 */ /* 0x000fe200000006ff */
[----:B---3--:R-:W-:Y:S01]  /*01e0*/  ULEA UR7, UR6, UR4, 0x18 ;  /* 0x0000000406077291 */ /* 0x008fe2000f8ec0ff */
[----:B------:R-:W-:Y:S01]  /*01f0*/  MOV R11, RZ ;  /* 0x000000ff000b7202 */ /* 0x000fe20000000f00 */
[----:B------:R-:W-:Y:S01]  /*0200*/  UIADD3 UR4, UPT, UPT, UR4, 0x1000, URZ ;  /* 0x0000100004047890 */ /* 0x000fe2000fffe0ff */
[----:B------:R-:W-:-:S03]  /*0210*/  IMAD.WIDE R8, R20, 0x4, R8 ;  /* 0x0000000414087825 */ /* 0x000fc600078e0208 */
[----:B------:R-:W-:Y:S01]  /*0220*/  ULEA UR4, UR6, UR4, 0x18 ;  /* 0x0000000406047291 */ /* 0x000fe2000f8ec0ff */
[----:B------:R-:W-:Y:S02]  /*0230*/  LEA R17, R3, UR7, 0x7 ;  /* 0x0000000703117c11 */ /* 0x000fe4000f8e38ff */
[----:B------:R-:W-:Y:S02]  /*0240*/  IADD3 R22, P2, PT, R8, UR14, RZ ;  /* 0x0000000e08167c10 */ /* 0x000fe4000ff5e0ff */
[C---:B------:R-:W-:Y:S02]  /*0250*/  LEA R7, R0.reuse, R17, 0x2 ;  /* 0x0000001100077211 */ /* 0x040fe400078e10ff */
[----:B------:R-:W-:Y:S01]  /*0260*/  LEA R16, R0, UR4, 0x2 ;  /* 0x0000000400107c11 */ /* 0x000fe2000f8e10ff */
[----:B------:R-:W-:Y:S01]  /*0270*/  UMOV UR4, URZ ;  /* 0x000000ff00047c82 */ /* 0x000fe20008000000 */
[----:B------:R-:W-:Y:S02]  /*0280*/  IADD3.X R23, PT, PT, R9, UR15, RZ, P2, !PT ;  /* 0x0000000f09177c10 */ /* 0x000fe400097fe4ff */
[----:B--2-4-:R-:W-:-:S07]  /*0290*/  LEA R6, R3, R16, 0x7 ;  /* 0x0000001003067211 */ /* 0x014fce00078e38ff */
.L_x_24:
[----:B------:R-:W-:Y:S01]  /*02a0*/  ISETP.GE.AND P0, PT, R0, UR8, PT ;  /* 0x0000000800007c0c */ /* 0x000fe2000bf06270 */
[----:B------:R-:W-:Y:S01]  /*02b0*/  HFMA2 R25, -RZ, RZ, 0, 0 ;  /* 0x00000000ff197431 */ /* 0x000fe200000001ff */
[C---:B------:R-:W-:Y:S02]  /*02c0*/  ISETP.GE.OR P2, PT, R3.reuse, UR8, P1 ;  /* 0x0000000803007c0c */ /* 0x040fe40008f46670 */
[----:B------:R-:W-:Y:S02]  /*02d0*/  ISETP.GE.OR P0, PT, R3, R18, P0 ;  /* 0x000000120300720c */ /* 0x000fe40000706670 */
[----:B------:R-:W-:-:S09]  /*02e0*/  MOV R8, RZ ;  /* 0x000000ff00087202 */ /* 0x000fd20000000f00 */
[----:B------:R-:W2:Y:S04]  /*02f0*/  @!P2 LDG.E R25, desc[UR10][R22.64] ;  /* 0x0000000a1619a981 */ /* 0x000ea8000c1e1900 */
[----:B------:R-:W3:Y:S04]  /*0300*/  @!P0 LDG.E R8, desc[UR10][R4.64] ;  /* 0x0000000a04088981 */ /* 0x000ee8000c1e1900 */
[----:B---3--:R-:W-:Y:S04]  /*0310*/  STS [R7], R8 ;  /* 0x0000000807007388 */ /* 0x008fe80000000800 */
[----:B--2---:R-:W-:Y:S01]  /*0320*/  STS [R6], R25 ;  /* 0x0000001906007388 */ /* 0x004fe20000000800 */
[----:B------:R-:W-:Y:S06]  /*0330*/  BAR.SYNC.DEFER_BLOCKING 0x0 ;  /* 0x0000000000007b1d */ /* 0x000fec0000010000 */
[----:B------:R-:W-:Y:S04]  /*0340*/  LDS R9, [R16] ;  /* 0x0000000010097984 */ /* 0x000fe80000000800 */
[----:B------:R-:W0:Y:S04]  /*0350*/  LDS.128 R12, [R17] ;  /* 0x00000000110c7984 */ /* 0x000e280000000c00 */
[----:B------:R-:W1:Y:S04]  /*0360*/  LDS R27, [R16+0x80] ;  /* 0x00008000101b7984 */ /* 0x000e680000000800 */
[----:B------:R-:W2:Y:S04]  /*0370*/  LDS R21, [R16+0x100] ;  /* 0x0001000010157984 */ /* 0x000ea80000000800 */
[----:B------:R-:W3:Y:S04]  /*0380*/  LDS R29, [R16+0x180] ;  /* 0x00018000101d7984 */ /* 0x000ee80000000800 */
[----:B------:R-:W-:Y:S01]  /*0390*/  LDS R25, [R16+0x380] ;  /* 0x0003800010197984 */ /* 0x000fe20000000800 */
[----:B0-----:R-:W-:-:S03]  /*03a0*/  FFMA R12, R12, R9, R11 ;  /* 0x000000090c0c7223 */ /* 0x001fc6000000000b */
[----:B------:R-:W-:Y:S01]  /*03b0*/  LDS.128 R8, [R17+0x10] ;  /* 0x0000100011087984 */ /* 0x000fe20000000c00 */
[----:B-1----:R-:W-:-:S03]  /*03c0*/  FFMA R24, R27, R13, R12 ;  /* 0x0000000d1b187223 */ /* 0x002fc6000000000c */
[----:B------:R-:W0:Y:S04]  /*03d0*/  LDS R13, [R16+0x200] ;  /* 0x00020000100d7984 */ /* 0x000e280000000800 */
[----:B------:R-:W1:Y:S01]  /*03e0*/  LDS R12, [R16+0x280] ;  /* 0x00028000100c7984 */ /* 0x000e620000000800 */
[----:B--2---:R-:W-:-:S03]  /*03f0*/  FFMA R14, R21, R14, R24 ;  /* 0x0000000e150e7223 */ /* 0x004fc60000000018 */
[----:B------:R-:W2:Y:S01]  /*0400*/  LDS R21, [R16+0x300] ;  /* 0x0003000010157984 */ /* 0x000ea20000000800 */
[----:B---3--:R-:W-:-:S04]  /*0410*/  FFMA R15, R29, R15, R14 ;  /* 0x0000000f1d0f7223 */ /* 0x008fc8000000000e */
[----:B0-----:R-:W-:Y:S02]  /*0420*/  FFMA R13, R8, R13, R15 ;  /* 0x0000000d080d7223 */ /* 0x001fe4000000000f */
[----:B------:R-:W-:Y:S02]  /*0430*/  LDS R8, [R16+0x480] ;  /* 0x0004800010087984 */ /* 0x000fe40000000800 */
[----:B-1----:R-:W-:Y:S02]  /*0440*/  FFMA R24, R12, R9, R13 ;  /* 0x000000090c187223 */ /* 0x002fe4000000000d */
[----:B------:R-:W-:Y:S04]  /*0450*/  LDS R9, [R16+0x400] ;  /* 0x0004000010097984 */ /* 0x000fe80000000800 */
[----:B------:R-:W0:Y:S01]  /*0460*/  LDS.128 R12, [R17+0x20] ;  /* 0x00002000110c7984 */ /* 0x000e220000000c00 */
[----:B--2---:R-:W-:-:S03]  /*0470*/  FFMA R10, R21, R10, R24 ;  /* 0x0000000a150a7223 */ /* 0x004fc60000000018 */
[----:B------:R-:W1:Y:S01]  /*0480*/  LDS R21, [R16+0x500] ;  /* 0x0005000010157984 */ /* 0x000e620000000800 */
[----:B------:R-:W-:-:S03]  /*0490*/  FFMA R11, R25, R11, R10 ;  /* 0x0000000b190b7223 */ /* 0x000fc6000000000a */
[----:B------:R-:W2:Y:S01]  /*04a0*/  LDS R25, [R16+0x580] ;  /* 0x0005800010197984 */ /* 0x000ea20000000800 */
[----:B0-----:R-:W-:-:S03]  /*04b0*/  FFMA R9, R12, R9, R11 ;  /* 0x000000090c097223 */ /* 0x001fc6000000000b */
[----:B------:R-:W-:Y:S01]  /*04c0*/  LDS R12, [R16+0x680] ;  /* 0x00068000100c7984 */ /* 0x000fe20000000800 */
[----:B------:R-:W-:-:S03]  /*04d0*/  FFMA R24, R8, R13, R9 ;  /* 0x0000000d08187223 */ /* 0x000fc60000000009 */
[----:B------:R-:W-:Y:S04]  /*04e0*/  LDS R13, [R16+0x600] ;  /* 0x00060000100d7984 */ /* 0x000fe80000000800 */
[----:B------:R-:W0:Y:S01]  /*04f0*/  LDS.128 R8, [R17+0x30] ;  /* 0x0000300011087984 */ /* 0x000e220000000c00 */
[----:B-1----:R-:W-:-:S03]  /*0500*/  FFMA R14, R21, R14, R24 ;  /* 0x0000000e150e7223 */ /* 0x002fc60000000018 */
[----:B------:R-:W1:Y:S01]  /*0510*/  LDS R21, [R16+0x700] ;  /* 0x0007000010157984 */ /* 0x000e620000000800 */
[----:B--2---:R-:W-:-:S03]  /*0520*/  FFMA R15, R25, R15, R14 ;  /* 0x0000000f190f7223 */ /* 0x004fc6000000000e */
        /* <DEDUP_REMOVED lines=16> */
[----:B------:R-:W-:Y:S01]  /*0630*/  LDS R24, [R16+0xc80] ;  /* 0x000c800010187984 */ /* 0x000fe20000000800 */
[----:B--2---:R-:W-:-:S03]  /*0640*/  FFMA R15, R25, R15, R14 ;  /* 0x0000000f190f7223 */ /* 0x004fc6000000000e */
[----:B------:R-:W1:Y:S04]  /*0650*/  LDS R25, [R16+0xb00] ;  /* 0x000b000010197984 */ /* 0x000e680000000800 */
[----:B------:R-:W-:Y:S01]  /*0660*/  LDS R21, [R16+0xd00] ;  /* 0x000d000010157984 */ /* 0x000fe20000000800 */
[----:B0-----:R-:W-:-:S03]  /*0670*/  FFMA R13, R8, R13, R15 ;  /* 0x0000000d080d7223 */ /* 0x001fc6000000000f */
[----:B------:R-:W0:Y:S01]  /*0680*/  LDS R8, [R16+0xb80] ;  /* 0x000b800010087984 */ /* 0x000e220000000800 */
[----:B------:R-:W-:-:S03]  /*0690*/  FFMA R26, R12, R9, R13 ;  /* 0x000000090c1a7223 */ /* 0x000fc6000000000d */
[----:B------:R-:W-:Y:S04]  /*06a0*/  LDS R9, [R16+0xc00] ;  /* 0x000c000010097984 */ /* 0x000fe80000000800 */
[----:B------:R-:W2:Y:S01]  /*06b0*/  LDS.128 R12, [R17+0x60] ;  /* 0x00006000110c7984 */ /* 0x000ea20000000c00 */
[----:B-1----:R-:W-:-:S04]  /*06c0*/  FFMA R25, R25, R10, R26 ;  /* 0x0000000a19197223 */ /* 0x002fc8000000001a */
[----:B0-----:R-:W-:Y:S02]  /*06d0*/  FFMA R11, R8, R11, R25 ;  /* 0x0000000b080b7223 */ /* 0x001fe40000000019 */
[----:B------:R-:W-:Y:S02]  /*06e0*/  LDS R25, [R16+0xe00] ;  /* 0x000e000010197984 */ /* 0x000fe40000000800 */
[----:B--2---:R-:W-:Y:S02]  /*06f0*/  FFMA R9, R12, R9, R11 ;  /* 0x000000090c097223 */ /* 0x004fe4000000000b */
[----:B------:R-:W0:Y:S02]  /*0700*/  LDS R12, [R16+0xd80] ;  /* 0x000d8000100c7984 */ /* 0x000e240000000800 */
[----:B------:R-:W-:Y:S02]  /*0710*/  FFMA R26, R24, R13, R9 ;  /* 0x0000000d181a7223 */ /* 0x000fe40000000009 */
[----:B------:R-:W1:Y:S04]  /*0720*/  LDS.128 R8, [R17+0x70] ;  /* 0x0000700011087984 */ /* 0x000e680000000c00 */
[----:B------:R-:W2:Y:S01]  /*0730*/  LDS R24, [R16+0xe80] ;  /* 0x000e800010187984 */ /* 0x000ea20000000800 */
[----:B------:R-:W-:-:S03]  /*0740*/  FFMA R21, R21, R14, R26 ;  /* 0x0000000e15157223 */ /* 0x000fc6000000001a */
[----:B------:R-:W3:Y:S04]  /*0750*/  LDS R13, [R16+0xf00] ;  /* 0x000f0000100d7984 */ /* 0x000ee80000000800 */
[----:B------:R-:W4:Y:S01]  /*0760*/  LDS R14, [R16+0xf80] ;  /* 0x000f8000100e7984 */ /* 0x000f220000000800 */
[----:B------:R-:W-:-:S04]  /*0770*/  UIADD3 UR4, UPT, UPT, UR4, 0x20, URZ ;  /* 0x0000002004047890 */ /* 0x000fc8000fffe0ff */
[----:B------:R-:W-:Y:S01]  /*0780*/  UISETP.GE.AND UP0, UPT, UR4, UR9, UPT ;  /* 0x000000090400728c */ /* 0x000fe2000bf06270 */
[----:B------:R-:W-:Y:S01]  /*0790*/  BAR.SYNC.DEFER_BLOCKING 0x0 ;  /* 0x0000000000007b1d */ /* 0x000fe20000010000 */
[----:B------:R-:W-:Y:S01]  /*07a0*/  IADD3 R4, P0, PT, R4, 0x80, RZ ;  /* 0x0000008004047810 */ /* 0x000fe20007f1e0ff */
[----:B------:R-:W-:-:S04]  /*07b0*/  IMAD.WIDE R22, R2, 0x4, R22 ;  /* 0x0000000402167825 */ /* 0x000fc800078e0216 */
[----:B0-----:R-:W-:-:S04]  /*07c0*/  FFMA R15, R12, R15, R21 ;  /* 0x0000000f0c0f7223 */ /* 0x001fc80000000015 */
[----:B-1----:R-:W-:-:S04]  /*07d0*/  FFMA R15, R8, R25, R15 ;  /* 0x00000019080f7223 */ /* 0x002fc8000000000f */
[----:B--2---:R-:W-:-:S04]  /*07e0*/  FFMA R24, R24, R9, R15 ;  /* 0x0000000918187223 */ /* 0x004fc8000000000f */
[----:B---3--:R-:W-:Y:S01]  /*07f0*/  FFMA R13, R13, R10, R24 ;  /* 0x0000000a0d0d7223 */ /* 0x008fe20000000018 */
[----:B------:R-:W-:-:S03]  /*0800*/  IADD3.X R5, PT, PT, RZ, R5, RZ, P0, !PT ;  /* 0x00000005ff057210 */ /* 0x000fc600007fe4ff */
[----:B----4-:R-:W-:Y:S01]  /*0810*/  FFMA R11, R14, R11, R13 ;  /* 0x0000000b0e0b7223 */ /* 0x010fe2000000000d */
[----:B------:R-:W-:Y:S01]  /*0820*/  UIADD3 UR8, UPT, UPT, UR8, -0x20, URZ ;  /* 0xffffffe008087890 */ /* 0x000fe2000fffe0ff */
[----:B------:R-:W-:Y:S11]  /*0830*/  BRA.U !UP0, `(.L_x_24) ;  /* 0xfffffff908987547 */ /* 0x000ff6000b83ffff */
.L_x_23:
[----:B------:R-:W0:Y:S02]  /*0840*/  LDCU.64 UR6, c[0x0][0x398] ;  /* 0x00007300ff0677ac */ /* 0x000e240008000a00 */
[----:B0-----:R-:W-:Y:S01]  /*0850*/  IADD3 R5, PT, PT, -R20, UR7, RZ ;  /* 0x0000000714057c10 */ /* 0x001fe2000fffe1ff */
[----:B------:R-:W-:-:S03]  /*0860*/  UIADD3 UR6, UPT, UPT, -UR5, UR6, URZ ;  /* 0x0000000605067290 */ /* 0x000fc6000fffe1ff */
[----:B------:R-:W-:-:S04]  /*0870*/  ISETP.GE.AND P0, PT, R0, R5, PT ;  /* 0x000000050000720c */ /* 0x000fc80003f06270 */
[----:B------:R-:W-:-:S13]  /*0880*/  ISETP.GE.OR P0, PT, R3, UR6, P0 ;  /* 0x0000000603007c0c */ /* 0x000fda0008706670 */
[----:B------:R-:W-:Y:S05]  /*0890*/  @P0 EXIT ;  /* 0x000000000000094d */ /* 0x000fea0003800000 */
[----:B------:R-:W0:Y:S01]  /*08a0*/  LDCU.64 UR4, c[0x0][0x390] ;  /* 0x00007200ff0477ac */ /* 0x000e220008000a00 */
[----:B------:R-:W-:Y:S01]  /*08b0*/  IMAD R3, R3, UR7, R0 ;  /* 0x0000000703037c24 */ /* 0x000fe2000f8e0200 */
[----:B------:R-:W-:-:S04]  /*08c0*/  IADD3 R19, PT, PT, R20, R19, RZ ;  /* 0x0000001314137210 */ /* 0x000fc80007ffe0ff */
[----:B------:R-:W-:Y:S02]  /*08d0*/  SHF.R.S32.HI R0, RZ, 0x1f, R19 ;  /* 0x0000001fff007819 */ /* 0x000fe40000011413 */
[----:B------:R-:W-:-:S04]  /*08e0*/  IADD3 R19, P0, PT, R3, R19, RZ ;  /* 0x0000001303137210 */ /* 0x000fc80007f1e0ff */
[----:B------:R-:W-:Y:S02]  /*08f0*/  LEA.HI.X.SX32 R0, R3, R0, 0x1, P0 ;  /* 0x0000000003007211 */ /* 0x000fe400000f0eff */
[----:B0-----:R-:W-:-:S04]  /*0900*/  LEA R2, P0, R19, UR4, 0x2 ;  /* 0x0000000413027c11 */ /* 0x001fc8000f8010ff */
[----:B------:R-:W-:-:S05]  /*0910*/  LEA.HI.X R3, R19, UR5, R0, 0x2, P0 ;  /* 0x0000000513037c11 */ /* 0x000fca00080f1400 */
[----:B------:R-:W-:Y:S01]  /*0920*/  STG.E desc[UR10][R2.64], R11 ;  /* 0x0000000b02007986 */ /* 0x000fe2000c10190a */
[----:B------:R-:W-:Y:S05]  /*0930*/  EXIT ;  /* 0x000000000000794d */ /* 0x000fea0003800000 */
.L_x_25:
        /* <DEDUP_REMOVED lines=12> */
.L_x_32:


//--------------------- .text._Z16matmul_v1_kernelPKfS0_Pfiii --------------------------
	.section	.text._Z16matmul_v1_kernelPKfS0_Pfiii,"ax",@progbits
	.align	128
        .global         _Z16matmul_v1_kernelPKfS0_Pfiii
        .type           _Z16matmul_v1_kernelPKfS0_Pfiii,@function
        .size           _Z16matmul_v1_kernelPKfS0_Pfiii,(.L_x_33 - _Z16matmul_v1_kernelPKfS0_Pfiii)
        .other          _Z16matmul_v1_kernelPKfS0_Pfiii,@"STO_CUDA_ENTRY STV_DEFAULT"
_Z16matmul_v1_kernelPKfS0_Pfiii:
.text._Z16matmul_v1_kernelPKfS0_Pfiii:
[----:B------:R-:W-:Y:S01]  /*0000*/  LDC R1, c[0x0][0x37c] ;  /* 0x0000df00ff017b82 */ /* 0x000fe20000000800 */
[----:B------:R-:W0:Y:S07]  /*0010*/  S2R R5, SR_TID.X ;  /* 0x0000000000057919 */ /* 0x000e2e0000002100 */
[----:B------:R-:W0:Y:S01]  /*0020*/  S2UR UR4, SR_CTAID.X ;  /* 0x00000000000479c3 */ /* 0x000e220000002500 */
[----:B------:R-:W1:Y:S07]  /*0030*/  S2R R4, SR_TID.Y ;  /* 0x0000000000047919 */ /* 0x000e6e0000002200 */
[----:B------:R-:W0:Y:S08]  /*0040*/  LDC R0, c[0x0][0x360] ;  /* 0x0000d800ff007b82 */ /* 0x000e300000000800 */
[----:B------:R-:W1:Y:S08]  /*0050*/  S2UR UR5, SR_CTAID.Y ;  /* 0x00000000000579c3 */ /* 0x000e700000002600 */
[----:B------:R-:W1:Y:S08]  /*0060*/  LDC R19, c[0x0][0x364] ;  /* 0x0000d900ff137b82 */ /* 0x000e700000000800 */
[----:B------:R-:W2:Y:S01]  /*0070*/  LDC.64 R2, c[0x0][0x398] ;  /* 0x0000e600ff027b82 */ /* 0x000ea20000000a00 */
[----:B0-----:R-:W-:-:S02]  /*0080*/  IMAD R0, R0, UR4, R5 ;  /* 0x0000000400007c24 */ /* 0x001fc4000f8e0205 */
[----:B-1----:R-:W-:-:S03]  /*0090*/  IMAD R19, R19, UR5, R4 ;  /* 0x0000000513137c24 */ /* 0x002fc6000f8e0204 */
[----:B--2---:R-:W-:-:S04]  /*00a0*/  ISETP.GE.AND P0, PT, R0, R3, PT ;  /* 0x000000030000720c */ /* 0x004fc80003f06270 */
[----:B------:R-:W-:-:S13]  /*00b0*/  ISETP.GE.OR P0, PT, R19, R2, P0 ;  /* 0x000000021300720c */ /* 0x000fda0000706670 */
[----:B------:R-:W-:Y:S05]  /*00c0*/  @P0 EXIT ;  /* 0x000000000000094d */ /* 0x000fea0003800000 */
[----:B------:R-:W0:Y:S01]  /*00d0*/  LDC R2, c[0x0][0x3a0] ;  /* 0x0000e800ff027b82 */ /* 0x000e220000000800 */
[----:B------:R-:W1:Y:S01]  /*00e0*/  LDCU.64 UR4, c[0x0][0x358] ;  /* 0x00006b00ff0477ac */ /* 0x000e620008000a00 */
[----:B------:R-:W-:Y:S01]  /*00f0*/  HFMA2 R24, -RZ, RZ, 0, 0 ;  /* 0x00000000ff187431 */ /* 0x000fe200000001ff */
[----:B0-----:R-:W-:-:S13]  /*0100*/  ISETP.GE.AND P0, PT, R2, 0x1, PT ;  /* 0x000000010200780c */ /* 0x001fda0003f06270 */
[----:B-1----:R-:W-:Y:S05]  /*0110*/  @!P0 BRA `(.L_x_26) ;  /* 0x0000000400e08947 */ /* 0x002fea0003800000 */
[C---:B------:R-:W-:Y:S01]  /*0120*/  ISETP.GE.U32.AND P1, PT, R2.reuse, 0x8, PT ;  /* 0x000000080200780c */ /* 0x040fe20003f26070 */
[----:B------:R-:W-:Y:S01]  /*0130*/  IMAD R20, R19, R2, RZ ;  /* 0x0000000213147224 */ /* 0x000fe200078e02ff */
[----:B------:R-:W-:Y:S02]  /*0140*/  LOP3.LUT R27, R2, 0x7, RZ, 0xc0, !PT ;  /* 0x00000007021b7812 */ /* 0x000fe400078ec0ff */
[----:B------:R-:W-:Y:S02]  /*0150*/  MOV R24, RZ ;  /* 0x000000ff00187202 */ /* 0x000fe40000000f00 */
[----:B------:R-:W-:Y:S02]  /*0160*/  ISETP.NE.AND P0, PT, R27, RZ, PT ;  /* 0x000000ff1b00720c */ /* 0x000fe40003f05270 */
[----:B------:R-:W-:-:S05]  /*0170*/  MOV R21, RZ ;  /* 0x000000ff00157202 */ /* 0x000fca0000000f00 */
[----:B------:R-:W-:Y:S06]  /*0180*/  @!P1 BRA `(.L_x_27) ;  /* 0x0000000000c49947 */ /* 0x000fec0003800000 */
[----:B------:R-:W0:Y:S01]  /*0190*/  LDC.64 R4, c[0x0][0x380] ;  /* 0x0000e000ff047b82 */ /* 0x000e220000000a00 */
[----:B------:R-:W-:Y:S02]  /*01a0*/  LOP3.LUT R21, R2, 0x7ffffff8, RZ, 0xc0, !PT ;  /* 0x7ffffff802157812 */ /* 0x000fe400078ec0ff */
[----:B------:R-:W-:Y:S02]  /*01b0*/  MOV R24, RZ ;  /* 0x000000ff00187202 */ /* 0x000fe40000000f00 */
[----:B------:R-:W-:Y:S02]  /*01c0*/  MOV R18, R0 ;  /* 0x0000000000127202 */ /* 0x000fe40000000f00 */
[----:B------:R-:W-:Y:S01]  /*01d0*/  IADD3 R22, PT, PT, -R21, RZ, RZ ;  /* 0x000000ff15167210 */ /* 0x000fe20007ffe1ff */
[----:B0-----:R-:W-:-:S03]  /*01e0*/  IMAD.WIDE.U32 R4, R20, 0x4, R4 ;  /* 0x0000000414047825 */ /* 0x001fc600078e0004 */
[----:B------:R-:W-:-:S04]  /*01f0*/  IADD3 R6, P1, PT, R4, 0x10, RZ ;  /* 0x0000001004067810 */ /* 0x000fc80007f3e0ff */
[----:B------:R-:W-:-:S09]  /*0200*/  IADD3.X R7, PT, PT, RZ, R5, RZ, P1, !PT ;  /* 0x00000005ff077210 */ /* 0x000fd20000ffe4ff */
.L_x_28:
[----:B------:R-:W0:Y:S01]  /*0210*/  LDC.64 R16, c[0x0][0x388] ;  /* 0x0000e200ff107b82 */ /* 0x000e220000000a00 */
[----:B------:R-:W-:Y:S02]  /*0220*/  MOV R4, R6 ;  /* 0x0000000600047202 */ /* 0x000fe40000000f00 */
[----:B------:R-:W-:-:S05]  /*0230*/  MOV R5, R7 ;  /* 0x0000000700057202 */ /* 0x000fca0000000f00 */
[----:B------:R-:W2:Y:S04]  /*0240*/  LDG.E R25, desc[UR4][R4.64+-0x10] ;  /* 0xfffff00404197981 */ /* 0x000ea8000c1e1900 */
[----:B------:R-:W3:Y:S04]  /*0250*/  LDG.E R23, desc[UR4][R4.64+-0xc] ;  /* 0xfffff40404177981 */ /* 0x000ee8000c1e1900 */
[----:B------:R-:W4:Y:S04]  /*0260*/  LDG.E R29, desc[UR4][R4.64+-0x8] ;  /* 0xfffff804041d7981 */ /* 0x000f28000c1e1900 */
[----:B------:R-:W5:Y:S01]  /*0270*/  LDG.E R28, desc[UR4][R4.64+-0x4] ;  /* 0xfffffc04041c7981 */ /* 0x000f62000c1e1900 */
[----:B0-----:R-:W-:-:S05]  /*0280*/  IMAD.WIDE R16, R18, 0x4, R16 ;  /* 0x0000000412107825 */ /* 0x001fca00078e0210 */
[----:B------:R0:W2:Y:S01]  /*0290*/  LDG.E R26, desc[UR4][R16.64] ;  /* 0x00000004101a7981 */ /* 0x0000a2000c1e1900 */
[----:B------:R-:W-:-:S04]  /*02a0*/  IMAD.WIDE R14, R3, 0x4, R16 ;  /* 0x00000004030e7825 */ /* 0x000fc800078e0210 */
[C---:B------:R-:W-:Y:S02]  /*02b0*/  IMAD.WIDE R6, R3.reuse, 0x4, R14 ;  /* 0x0000000403067825 */ /* 0x040fe400078e020e */
[----:B------:R-:W3:Y:S02]  /*02c0*/  LDG.E R14, desc[UR4][R14.64] ;  /* 0x000000040e0e7981 */ /* 0x000ee4000c1e1900 */
[C---:B------:R-:W-:Y:S02]  /*02d0*/  IMAD.WIDE R10, R3.reuse, 0x4, R6 ;  /* 0x00000004030a7825 */ /* 0x040fe400078e0206 */
[----:B------:R-:W4:Y:S02]  /*02e0*/  LDG.E R6, desc[UR4][R6.64] ;  /* 0x0000000406067981 */ /* 0x000f24000c1e1900 */
[C---:B------:R-:W-:Y:S02]  /*02f0*/  IMAD.WIDE R8, R3.reuse, 0x4, R10 ;  /* 0x0000000403087825 */ /* 0x040fe400078e020a */
[----:B------:R-:W5:Y:S02]  /*0300*/  LDG.E R10, desc[UR4][R10.64] ;  /* 0x000000040a0a7981 */ /* 0x000f64000c1e1900 */
[----:B------:R-:W-:-:S02]  /*0310*/  IMAD.WIDE R12, R3, 0x4, R8 ;  /* 0x00000004030c7825 */ /* 0x000fc400078e0208 */
[----:B------:R-:W5:Y:S04]  /*0320*/  LDG.E R7, desc[UR4][R4.64] ;  /* 0x0000000404077981 */ /* 0x000f68000c1e1900 */
[----:B------:R-:W5:Y:S01]  /*0330*/  LDG.E R8, desc[UR4][R8.64] ;  /* 0x0000000408087981 */ /* 0x000f62000c1e1900 */
[----:B0-----:R-:W-:-:S03]  /*0340*/  IMAD.WIDE R16, R3, 0x4, R12 ;  /* 0x0000000403107825 */ /* 0x001fc600078e020c */
[----:B------:R-:W5:Y:S04]  /*0350*/  LDG.E R12, desc[UR4][R12.64] ;  /* 0x000000040c0c7981 */ /* 0x000f68000c1e1900 */
[----:B------:R-:W5:Y:S04]  /*0360*/  LDG.E R15, desc[UR4][R16.64] ;  /* 0x00000004100f7981 */ /* 0x000f68000c1e1900 */
[----:B------:R-:W5:Y:S04]  /*0370*/  LDG.E R9, desc[UR4][R4.64+0x4] ;  /* 0x0000040404097981 */ /* 0x000f68000c1e1900 */
[----:B------:R-:W5:Y:S01]  /*0380*/  LDG.E R11, desc[UR4][R4.64+0xc] ;  /* 0x00000c04040b7981 */ /* 0x000f62000c1e1900 */
[----:B--2---:R-:W-:Y:S01]  /*0390*/  FFMA R26, R25, R26, R24 ;  /* 0x0000001a191a7223 */ /* 0x004fe20000000018 */
[----:B------:R-:W-:-:S02]  /*03a0*/  IMAD.WIDE R24, R3, 0x4, R16 ;  /* 0x0000000403187825 */ /* 0x000fc400078e0210 */
[----:B------:R-:W2:Y:S04]  /*03b0*/  LDG.E R16, desc[UR4][R4.64+0x8] ;  /* 0x0000080404107981 */ /* 0x000ea8000c1e1900 */
[----:B------:R-:W2:Y:S01]  /*03c0*/  LDG.E R24, desc[UR4][R24.64] ;  /* 0x0000000418187981 */ /* 0x000ea2000c1e1900 */
[----:B---3--:R-:W-:Y:S01]  /*03d0*/  FFMA R14, R23, R14, R26 ;  /* 0x0000000e170e7223 */ /* 0x008fe2000000001a */
[----:B------:R-:W-:-:S03]  /*03e0*/  IADD3 R22, PT, PT, R22, 0x8, RZ ;  /* 0x0000000816167810 */ /* 0x000fc60007ffe0ff */
[----:B----4-:R-:W-:Y:S01]  /*03f0*/  FFMA R29, R29, R6, R14 ;  /* 0x000000061d1d7223 */ /* 0x010fe2000000000e */
[----:B------:R-:W-:-:S03]  /*0400*/  ISETP.NE.AND P1, PT, R22, RZ, PT ;  /* 0x000000ff1600720c */ /* 0x000fc60003f25270 */
[----:B-----5:R-:W-:Y:S01]  /*0410*/  FFMA R10, R28, R10, R29 ;  /* 0x0000000a1c0a7223 */ /* 0x020fe2000000001d */
[----:B------:R-:W-:-:S03]  /*0420*/  IADD3 R6, P2, PT, R4, 0x20, RZ ;  /* 0x0000002004067810 */ /* 0x000fc60007f5e0ff */
[----:B------:R-:W-:Y:S01]  /*0430*/  FFMA R8, R7, R8, R10 ;  /* 0x0000000807087223 */ /* 0x000fe2000000000a */
[----:B------:R-:W-:Y:S02]  /*0440*/  IADD3.X R7, PT, PT, RZ, R5, RZ, P2, !PT ;  /* 0x00000005ff077210 */ /* 0x000fe400017fe4ff */
[----:B------:R-:W-:Y:S01]  /*0450*/  LEA R18, R3, R18, 0x3 ;  /* 0x0000001203127211 */ /* 0x000fe200078e18ff */
[----:B------:R-:W-:-:S04]  /*0460*/  FFMA R9, R9, R12, R8 ;  /* 0x0000000c09097223 */ /* 0x000fc80000000008 */
[----:B--2---:R-:W-:-:S04]  /*0470*/  FFMA R16, R16, R15, R9 ;  /* 0x0000000f10107223 */ /* 0x004fc80000000009 */
[----:B------:R-:W-:Y:S01]  /*0480*/  FFMA R24, R11, R24, R16 ;  /* 0x000000180b187223 */ /* 0x000fe20000000010 */
[----:B------:R-:W-:Y:S06]  /*0490*/  @P1 BRA `(.L_x_28) ;  /* 0xfffffffc005c1947 */ /* 0x000fec000383ffff */
.L_x_27:
[----:B------:R-:W-:Y:S05]  /*04a0*/  @!P0 BRA `(.L_x_26) ;  /* 0x0000000000fc8947 */ /* 0x000fea0003800000 */
[----:B------:R-:W-:Y:S02]  /*04b0*/  ISETP.GE.U32.AND P1, PT, R27, 0x4, PT ;  /* 0x000000041b00780c */ /* 0x000fe40003f26070 */
[----:B------:R-:W-:-:S04]  /*04c0*/  LOP3.LUT R16, R2, 0x3, RZ, 0xc0, !PT ;  /* 0x0000000302107812 */ /* 0x000fc800078ec0ff */
[----:B------:R-:W-:-:S07]  /*04d0*/  ISETP.NE.AND P0, PT, R16, RZ, PT ;  /* 0x000000ff1000720c */ /* 0x000fce0003f05270 */
[----:B------:R-:W-:Y:S06]  /*04e0*/  @!P1 BRA `(.L_x_29) ;  /* 0x00000000006c9947 */ /* 0x000fec0003800000 */
[----:B------:R-:W0:Y:S01]  /*04f0*/  LDC.64 R6, c[0x0][0x388] ;  /* 0x0000e200ff067b82 */ /* 0x000e220000000a00 */
[----:B------:R-:W1:Y:S01]  /*0500*/  LDCU.64 UR6, c[0x0][0x380] ;  /* 0x00007000ff0677ac */ /* 0x000e620008000a00 */
[----:B------:R-:W-:Y:S01]  /*0510*/  IMAD R9, R21, R3, R0 ;  /* 0x0000000315097224 */ /* 0x000fe200078e0200 */
[CC--:B------:R-:W-:Y:S02]  /*0520*/  IADD3 R5, PT, PT, R20.reuse, R21.reuse, RZ ;  /* 0x0000001514057210 */ /* 0x0c0fe40007ffe0ff */
[----:B------:R-:W-:-:S03]  /*0530*/  IADD3 R10, P1, PT, R20, R21, RZ ;  /* 0x00000015140a7210 */ /* 0x000fc60007f3e0ff */
[----:B------:R-:W2:Y:S01]  /*0540*/  LDC.64 R14, c[0x0][0x380] ;  /* 0x0000e000ff0e7b82 */ /* 0x000ea20000000a00 */
[----:B0-----:R-:W-:-:S04]  /*0550*/  IMAD.WIDE R6, R9, 0x4, R6 ;  /* 0x0000000409067825 */ /* 0x001fc800078e0206 */
[----:B------:R-:W-:Y:S02]  /*0560*/  IMAD.WIDE R8, R3, 0x4, R6 ;  /* 0x0000000403087825 */ /* 0x000fe400078e0206 */
[----:B------:R-:W3:Y:S02]  /*0570*/  LDG.E R6, desc[UR4][R6.64] ;  /* 0x0000000406067981 */ /* 0x000ee4000c1e1900 */
[----:B--2---:R-:W-:Y:S01]  /*0580*/  IMAD.WIDE.U32 R14, R5, 0x4, R14 ;  /* 0x00000004050e7825 */ /* 0x004fe200078e000e */
[----:B------:R-:W-:Y:S02]  /*0590*/  IADD3.X R5, PT, PT, RZ, RZ, RZ, P1, !PT ;  /* 0x000000ffff057210 */ /* 0x000fe40000ffe4ff */
[----:B-1----:R-:W-:-:S03]  /*05a0*/  LEA R4, P1, R10, UR6, 0x2 ;  /* 0x000000060a047c11 */ /* 0x002fc6000f8210ff */
[----:B------:R-:W3:Y:S01]  /*05b0*/  LDG.E R15, desc[UR4][R14.64] ;  /* 0x000000040e0f7981 */ /* 0x000ee2000c1e1900 */
[----:B------:R-:W-:Y:S01]  /*05c0*/  LEA.HI.X R5, R10, UR7, R5, 0x2, P1 ;  /* 0x000000070a057c11 */ /* 0x000fe200088f1405 */
[C---:B------:R-:W-:Y:S02]  /*05d0*/  IMAD.WIDE R10, R3.reuse, 0x4, R8 ;  /* 0x00000004030a7825 */ /* 0x040fe400078e0208 */
[----:B------:R-:W2:Y:S04]  /*05e0*/  LDG.E R8, desc[UR4][R8.64] ;  /* 0x0000000408087981 */ /* 0x000ea8000c1e1900 */
[----:B------:R-:W2:Y:S01]  /*05f0*/  LDG.E R17, desc[UR4][R4.64+0x4] ;  /* 0x0000040404117981 */ /* 0x000ea2000c1e1900 */
[----:B------:R-:W-:-:S03]  /*0600*/  IMAD.WIDE R12, R3, 0x4, R10 ;  /* 0x00000004030c7825 */ /* 0x000fc600078e020a */
[----:B------:R-:W4:Y:S04]  /*0610*/  LDG.E R22, desc[UR4][R10.64] ;  /* 0x000000040a167981 */ /* 0x000f28000c1e1900 */
[----:B------:R-:W4:Y:S04]  /*0620*/  LDG.E R18, desc[UR4][R4.64+0x8] ;  /* 0x0000080404127981 */ /* 0x000f28000c1e1900 */
[----:B------:R-:W5:Y:S04]  /*0630*/  LDG.E R26, desc[UR4][R4.64+0xc] ;  /* 0x00000c04041a7981 */ /* 0x000f68000c1e1900 */
[----:B------:R-:W5:Y:S01]  /*0640*/  LDG.E R12, desc[UR4][R12.64] ;  /* 0x000000040c0c7981 */ /* 0x000f62000c1e1900 */
[----:B------:R-:W-:Y:S01]  /*0650*/  IADD3 R21, PT, PT, R21, 0x4, RZ ;  /* 0x0000000415157810 */ /* 0x000fe20007ffe0ff */
[----:B---3--:R-:W-:-:S04]  /*0660*/  FFMA R24, R15, R6, R24 ;  /* 0x000000060f187223 */ /* 0x008fc80000000018 */
[----:B--2---:R-:W-:-:S04]  /*0670*/  FFMA R17, R17, R8, R24 ;  /* 0x0000000811117223 */ /* 0x004fc80000000018 */
[----:B----4-:R-:W-:-:S04]  /*0680*/  FFMA R17, R18, R22, R17 ;  /* 0x0000001612117223 */ /* 0x010fc80000000011 */
[----:B-----5:R-:W-:-:S07]  /*0690*/  FFMA R24, R26, R12, R17 ;  /* 0x0000000c1a187223 */ /* 0x020fce0000000011 */
.L_x_29:
[----:B------:R-:W-:Y:S05]  /*06a0*/  @!P0 BRA `(.L_x_26) ;  /* 0x00000000007c8947 */ /* 0x000fea0003800000 */
[----:B------:R-:W-:Y:S01]  /*06b0*/  ISETP.NE.AND P1, PT, R16, 0x1, PT ;  /* 0x000000011000780c */ /* 0x000fe20003f25270 */
[----:B------:R-:W0:Y:S01]  /*06c0*/  LDC.64 R12, c[0x0][0x380] ;  /* 0x0000e000ff0c7b82 */ /* 0x000e220000000a00 */
[----:B------:R-:W-:-:S04]  /*06d0*/  LOP3.LUT R2, R2, 0x1, RZ, 0xc0, !PT ;  /* 0x0000000102027812 */ /* 0x000fc800078ec0ff */
[----:B------:R-:W-:-:S03]  /*06e0*/  ISETP.NE.U32.AND P0, PT, R2, 0x1, PT ;  /* 0x000000010200780c */ /* 0x000fc60003f05070 */
[----:B------:R-:W1:Y:S04]  /*06f0*/  LDC.64 R10, c[0x0][0x388] ;  /* 0x0000e200ff0a7b82 */ /* 0x000e680000000a00 */
[CC--:B------:R-:W-:Y:S02]  /*0700*/  @P1 IADD3 R15, PT, PT, R20.reuse, R21.reuse, RZ ;  /* 0x00000015140f1210 */ /* 0x0c0fe40007ffe0ff */
[----:B------:R-:W-:Y:S02]  /*0710*/  @P1 IADD3 R2, P2, PT, R20, R21, RZ ;  /* 0x0000001514021210 */ /* 0x000fe40007f5e0ff */
[----:B------:R-:W2:Y:S02]  /*0720*/  @P1 LDC.64 R4, c[0x0][0x380] ;  /* 0x0000e000ff041b82 */ /* 0x000ea40000000a00 */
[----:B------:R-:W-:-:S06]  /*0730*/  @P1 IADD3.X R14, PT, PT, RZ, RZ, RZ, P2, !PT ;  /* 0x000000ffff0e1210 */ /* 0x000fcc00017fe4ff */
[----:B------:R-:W3:Y:S01]  /*0740*/  LDC.64 R6, c[0x0][0x380] ;  /* 0x0000e000ff067b82 */ /* 0x000ee20000000a00 */
[----:B0-----:R-:W-:-:S04]  /*0750*/  @P1 IMAD.WIDE.U32 R12, R15, 0x4, R12 ;  /* 0x000000040f0c1825 */ /* 0x001fc800078e000c */
[C---:B------:R-:W-:Y:S01]  /*0760*/  @P1 IMAD R15, R21.reuse, R3, R0 ;  /* 0x00000003150f1224 */ /* 0x040fe200078e0200 */
[----:B------:R-:W-:Y:S01]  /*0770*/  @P1 IADD3 R21, PT, PT, R21, 0x2, RZ ;  /* 0x0000000215151810 */ /* 0x000fe20007ffe0ff */
[----:B------:R-:W4:Y:S01]  /*0780*/  @P1 LDG.E R13, desc[UR4][R12.64] ;  /* 0x000000040c0d1981 */ /* 0x000f22000c1e1900 */
[----:B------:R-:W0:Y:S01]  /*0790*/  LDC.64 R8, c[0x0][0x388] ;  /* 0x0000e200ff087b82 */ /* 0x000e220000000a00 */
[----:B-1----:R-:W-:Y:S01]  /*07a0*/  @P1 IMAD.WIDE R10, R15, 0x4, R10 ;  /* 0x000000040f0a1825 */ /* 0x002fe200078e020a */
[----:B------:R-:W-:Y:S02]  /*07b0*/  @!P0 IADD3 R17, PT, PT, R20, R21, RZ ;  /* 0x0000001514118210 */ /* 0x000fe40007ffe0ff */
[----:B--2---:R-:W-:Y:S01]  /*07c0*/  @P1 LEA R4, P2, R2, R4, 0x2 ;  /* 0x0000000402041211 */ /* 0x004fe200078410ff */
[----:B------:R-:W-:-:S03]  /*07d0*/  @!P0 IMAD R21, R21, R3, R0 ;  /* 0x0000000315158224 */ /* 0x000fc600078e0200 */
[----:B------:R-:W-:Y:S01]  /*07e0*/  @P1 LEA.HI.X R5, R2, R5, R14, 0x2, P2 ;  /* 0x0000000502051211 */ /* 0x000fe200010f140e */
[----:B------:R-:W-:Y:S01]  /*07f0*/  @P1 IMAD.WIDE R14, R3, 0x4, R10 ;  /* 0x00000004030e1825 */ /* 0x000fe200078e020a */
[----:B------:R-:W4:Y:S03]  /*0800*/  @P1 LDG.E R2, desc[UR4][R10.64] ;  /* 0x000000040a021981 */ /* 0x000f26000c1e1900 */
[----:B---3--:R-:W-:Y:S01]  /*0810*/  @!P0 IMAD.WIDE.U32 R6, R17, 0x4, R6 ;  /* 0x0000000411068825 */ /* 0x008fe200078e0006 */
[----:B------:R-:W2:Y:S04]  /*0820*/  @P1 LDG.E R5, desc[UR4][R4.64+0x4] ;  /* 0x0000040404051981 */ /* 0x000ea8000c1e1900 */
[----:B------:R-:W2:Y:S01]  /*0830*/  @P1 LDG.E R14, desc[UR4][R14.64] ;  /* 0x000000040e0e1981 */ /* 0x000ea2000c1e1900 */
[----:B0-----:R-:W-:-:S03]  /*0840*/  @!P0 IMAD.WIDE R8, R21, 0x4, R8 ;  /* 0x0000000415088825 */ /* 0x001fc600078e0208 */
[----:B------:R-:W3:Y:S04]  /*0850*/  @!P0 LDG.E R7, desc[UR4][R6.64] ;  /* 0x0000000406078981 */ /* 0x000ee8000c1e1900 */
[----:B------:R-:W3:Y:S01]  /*0860*/  @!P0 LDG.E R8, desc[UR4][R8.64] ;  /* 0x0000000408088981 */ /* 0x000ee2000c1e1900 */
[----:B----4-:R-:W-:-:S04]  /*0870*/  @P1 FFMA R2, R13, R2, R24 ;  /* 0x000000020d021223 */ /* 0x010fc80000000018 */
[----:B--2---:R-:W-:-:S04]  /*0880*/  @P1 FFMA R24, R5, R14, R2 ;  /* 0x0000000e05181223 */ /* 0x004fc80000000002 */
[----:B---3--:R-:W-:-:S07]  /*0890*/  @!P0 FFMA R24, R7, R8, R24 ;  /* 0x0000000807188223 */ /* 0x008fce0000000018 */
.L_x_26:
[----:B------:R-:W0:Y:S01]  /*08a0*/  LDC.64 R4, c[0x0][0x390] ;  /* 0x0000e400ff047b82 */ /* 0x000e220000000a00 */
[----:B------:R-:W-:-:S04]  /*08b0*/  IMAD R3, R19, R3, R0 ;  /* 0x0000000313037224 */ /* 0x000fc800078e0200 */
[----:B0-----:R-:W-:-:S05]  /*08c0*/  IMAD.WIDE R2, R3, 0x4, R4 ;  /* 0x0000000403027825 */ /* 0x001fca00078e0204 */
[----:B------:R-:W-:Y:S01]  /*08d0*/  STG.E desc[UR4][R2.64], R24 ;  /* 0x0000001802007986 */ /* 0x000fe2000c101904 */
[----:B------:R-:W-:Y:S05]  /*08e0*/  EXIT ;  /* 0x000000000000794d */ /* 0x000fea0003800000 */
.L_x_30:
        /* <DEDUP_REMOVED lines=9> */
.L_x_33:


//--------------------- .nv.shared._Z16matmul_v3_kernelILi256ELi128ELi128ELi32EEvPKfS1_Pfiii --------------------------
	.section	.nv.shared._Z16matmul_v3_kernelILi256ELi128ELi128ELi32EEvPKfS1_Pfiii,"aw",@nobits
	.sectionflags	@""
	.align	4
.nv.shared._Z16matmul_v3_kernelILi256ELi128ELi128ELi32EEvPKfS1_Pfiii:
	.zero		33792


//--------------------- .nv.shared.reserved.0     --------------------------
	.section	.nv.shared.reserved.0,"aw",@nobits
	.weak		__nv_reservedSMEM_offset_0_alias
	.size		__nv_reservedSMEM_offset_0_alias, 0, 64
	.other		__nv_reservedSMEM_offset_0_alias,@"STO_CUDA_RESERVED_SHARED STV_DEFAULT"
__nv_reservedSMEM_offset_0_alias:
	.zero		0
	.zero		64


//--------------------- .nv.shared._Z16matmul_v2_kernelILi32EEvPKfS1_Pfiii --------------------------
	.section	.nv.shared._Z16matmul_v2_kernelILi32EEvPKfS1_Pfiii,"aw",@nobits
	.sectionflags	@""
	.align	4
.nv.shared._Z16matmul_v2_kernelILi32EEvPKfS1_Pfiii:
	.zero		9216


//--------------------- .nv.constant0._Z16matmul_v3_kernelILi256ELi128ELi128ELi32EEvPKfS1_Pfiii --------------------------
	.section	.nv.constant0._Z16matmul_v3_kernelILi256ELi128ELi128ELi32EEvPKfS1_Pfiii,"a",@progbits
	.sectionflags	@""
	.align	4
.nv.constant0._Z16matmul_v3_kernelILi256ELi128ELi128ELi32EEvPKfS1_Pfiii:
	.zero		932


//--------------------- .nv.constant0._Z16matmul_v2_kernelILi32EEvPKfS1_Pfiii --------------------------
	.section	.nv.constant0._Z16matmul_v2_kernelILi32EEvPKfS1_Pfiii,"a",@progbits
	.sectionflags	@""
	.align	4
.nv.constant0._Z16matmul_v2_kernelILi32EEvPKfS1_Pfiii:
	.zero		932


//--------------------- .nv.constant0._Z16matmul_v1_kernelPKfS0_Pfiii --------------------------
	.section	.nv.constant0._Z16matmul_v1_kernelPKfS0_Pfiii,"a",@progbits
	.sectionflags	@""
	.align	4
.nv.constant0._Z16matmul_v1_kernelPKfS0_Pfiii:
	.zero		932


//--------------------- SYMBOLS --------------------------

	.type		.nv.reservedSmem.offset0,@object
	.size		.nv.reservedSmem.offset0,0x4
	.type		.nv.reservedSmem.cap,@object
	.size		.nv.reservedSmem.cap,0x4
